//
// Generated by NVIDIA NVVM Compiler
//
// Compiler Build ID: CL-36424714
// Cuda compilation tools, release 13.0, V13.0.88
// Based on NVVM 20.0.0
//

.version 9.0
.target sm_100
.address_size 64

	// .globl	_Z6kerneliiiPfS_S_
// _ZZ6kerneliiiPfS_S_E7block_a has been demoted
// _ZZ6kerneliiiPfS_S_E7block_b has been demoted

.visible .entry _Z6kerneliiiPfS_S_(
	.param .u32 _Z6kerneliiiPfS_S__param_0,
	.param .u32 _Z6kerneliiiPfS_S__param_1,
	.param .u32 _Z6kerneliiiPfS_S__param_2,
	.param .u64 .ptr .align 1 _Z6kerneliiiPfS_S__param_3,
	.param .u64 .ptr .align 1 _Z6kerneliiiPfS_S__param_4,
	.param .u64 .ptr .align 1 _Z6kerneliiiPfS_S__param_5
)
{
	.reg .pred 	%p<195>;
	.reg .b32 	%r<89>;
	.reg .b32 	%f<915>;
	.reg .b64 	%rd<143>;
	// demoted variable
	.shared .align 4 .b8 _ZZ6kerneliiiPfS_S_E7block_a[2048];
	// demoted variable
	.shared .align 4 .b8 _ZZ6kerneliiiPfS_S_E7block_b[2048];
	ld.param.u32 	%r27, [_Z6kerneliiiPfS_S__param_0];
	ld.param.u32 	%r28, [_Z6kerneliiiPfS_S__param_1];
	ld.param.u32 	%r29, [_Z6kerneliiiPfS_S__param_2];
	mov.u32 	%r30, %ctaid.x;
	shl.b32 	%r1, %r30, 6;
	mov.u32 	%r31, %ctaid.y;
	shl.b32 	%r2, %r31, 6;
	mov.u32 	%r3, %tid.x;
	setp.lt.s32 	%p1, %r29, 1;
	mov.f32 	%f851, 0f00000000;
	mov.f32 	%f852, %f851;
	mov.f32 	%f853, %f851;
	mov.f32 	%f854, %f851;
	mov.f32 	%f855, %f851;
	mov.f32 	%f856, %f851;
	mov.f32 	%f857, %f851;
	mov.f32 	%f858, %f851;
	mov.f32 	%f859, %f851;
	mov.f32 	%f860, %f851;
	mov.f32 	%f861, %f851;
	mov.f32 	%f862, %f851;
	mov.f32 	%f863, %f851;
	mov.f32 	%f864, %f851;
	mov.f32 	%f865, %f851;
	mov.f32 	%f866, %f851;
	mov.f32 	%f867, %f851;
	mov.f32 	%f868, %f851;
	mov.f32 	%f869, %f851;
	mov.f32 	%f870, %f851;
	mov.f32 	%f871, %f851;
	mov.f32 	%f872, %f851;
	mov.f32 	%f873, %f851;
	mov.f32 	%f874, %f851;
	mov.f32 	%f875, %f851;
	mov.f32 	%f876, %f851;
	mov.f32 	%f877, %f851;
	mov.f32 	%f878, %f851;
	mov.f32 	%f879, %f851;
	mov.f32 	%f880, %f851;
	mov.f32 	%f881, %f851;
	mov.f32 	%f882, %f851;
	mov.f32 	%f883, %f851;
	mov.f32 	%f884, %f851;
	mov.f32 	%f885, %f851;
	mov.f32 	%f886, %f851;
	mov.f32 	%f887, %f851;
	mov.f32 	%f888, %f851;
	mov.f32 	%f889, %f851;
	mov.f32 	%f890, %f851;
	mov.f32 	%f891, %f851;
	mov.f32 	%f892, %f851;
	mov.f32 	%f893, %f851;
	mov.f32 	%f894, %f851;
	mov.f32 	%f895, %f851;
	mov.f32 	%f896, %f851;
	mov.f32 	%f897, %f851;
	mov.f32 	%f898, %f851;
	mov.f32 	%f899, %f851;
	mov.f32 	%f900, %f851;
	mov.f32 	%f901, %f851;
	mov.f32 	%f902, %f851;
	mov.f32 	%f903, %f851;
	mov.f32 	%f904, %f851;
	mov.f32 	%f905, %f851;
	mov.f32 	%f906, %f851;
	mov.f32 	%f907, %f851;
	mov.f32 	%f908, %f851;
	mov.f32 	%f909, %f851;
	mov.f32 	%f910, %f851;
	mov.f32 	%f911, %f851;
	mov.f32 	%f912, %f851;
	mov.f32 	%f913, %f851;
	mov.f32 	%f914, %f851;
	@%p1 bra 	$L__BB0_3;
	ld.param.u32 	%r84, [_Z6kerneliiiPfS_S__param_2];
	add.s32 	%r33, %r2, %r3;
	mul.lo.s32 	%r86, %r84, %r33;
	add.s32 	%r87, %r3, %r1;
	mov.b32 	%r88, 0;
	mov.f32 	%f851, 0f00000000;
	mul.wide.s32 	%rd21, %r27, 4;
$L__BB0_2:
	ld.param.u64 	%rd121, [_Z6kerneliiiPfS_S__param_4];
	ld.param.u64 	%rd120, [_Z6kerneliiiPfS_S__param_3];
	ld.param.u32 	%r85, [_Z6kerneliiiPfS_S__param_2];
	bar.sync 	0;
	cvta.to.global.u64 	%rd15, %rd120;
	mul.wide.s32 	%rd16, %r87, 4;
	add.s64 	%rd17, %rd15, %rd16;
	ld.global.f32 	%f195, [%rd17];
	mov.u32 	%r34, %tid.x;
	shl.b32 	%r35, %r34, 2;
	mov.u32 	%r36, _ZZ6kerneliiiPfS_S_E7block_a;
	add.s32 	%r37, %r36, %r35;
	st.shared.f32 	[%r37], %f195;
	cvta.to.global.u64 	%rd18, %rd121;
	mul.wide.u32 	%rd19, %r86, 4;
	add.s64 	%rd20, %rd18, %rd19;
	ld.global.f32 	%f196, [%rd20];
	mov.u32 	%r38, _ZZ6kerneliiiPfS_S_E7block_b;
	add.s32 	%r39, %r38, %r35;
	st.shared.f32 	[%r39], %f196;
	add.s64 	%rd22, %rd17, %rd21;
	ld.global.f32 	%f197, [%rd22];
	st.shared.f32 	[%r37+256], %f197;
	ld.global.f32 	%f198, [%rd20+4];
	st.shared.f32 	[%r39+256], %f198;
	add.s64 	%rd23, %rd22, %rd21;
	ld.global.f32 	%f199, [%rd23];
	st.shared.f32 	[%r37+512], %f199;
	ld.global.f32 	%f200, [%rd20+8];
	st.shared.f32 	[%r39+512], %f200;
	add.s64 	%rd24, %rd23, %rd21;
	ld.global.f32 	%f201, [%rd24];
	st.shared.f32 	[%r37+768], %f201;
	ld.global.f32 	%f202, [%rd20+12];
	st.shared.f32 	[%r39+768], %f202;
	add.s64 	%rd25, %rd24, %rd21;
	ld.global.f32 	%f203, [%rd25];
	st.shared.f32 	[%r37+1024], %f203;
	ld.global.f32 	%f204, [%rd20+16];
	st.shared.f32 	[%r39+1024], %f204;
	add.s64 	%rd26, %rd25, %rd21;
	ld.global.f32 	%f205, [%rd26];
	st.shared.f32 	[%r37+1280], %f205;
	ld.global.f32 	%f206, [%rd20+20];
	st.shared.f32 	[%r39+1280], %f206;
	add.s64 	%rd27, %rd26, %rd21;
	ld.global.f32 	%f207, [%rd27];
	st.shared.f32 	[%r37+1536], %f207;
	ld.global.f32 	%f208, [%rd20+24];
	st.shared.f32 	[%r39+1536], %f208;
	add.s64 	%rd28, %rd27, %rd21;
	ld.global.f32 	%f209, [%rd28];
	st.shared.f32 	[%r37+1792], %f209;
	ld.global.f32 	%f210, [%rd20+28];
	st.shared.f32 	[%r39+1792], %f210;
	bar.sync 	0;
	shl.b32 	%r40, %r34, 5;
	and.b32  	%r41, %r40, 224;
	add.s32 	%r42, %r36, %r41;
	ld.shared.f32 	%f211, [%r42];
	and.b32  	%r43, %r35, 4064;
	add.s32 	%r44, %r38, %r43;
	ld.shared.f32 	%f212, [%r44];
	fma.rn.f32 	%f213, %f211, %f212, %f914;
	ld.shared.f32 	%f214, [%r44+4];
	fma.rn.f32 	%f215, %f211, %f214, %f913;
	ld.shared.f32 	%f216, [%r44+8];
	fma.rn.f32 	%f217, %f211, %f216, %f912;
	ld.shared.f32 	%f218, [%r44+12];
	fma.rn.f32 	%f219, %f211, %f218, %f911;
	ld.shared.f32 	%f220, [%r44+16];
	fma.rn.f32 	%f221, %f211, %f220, %f910;
	ld.shared.f32 	%f222, [%r44+20];
	fma.rn.f32 	%f223, %f211, %f222, %f909;
	ld.shared.f32 	%f224, [%r44+24];
	fma.rn.f32 	%f225, %f211, %f224, %f908;
	ld.shared.f32 	%f226, [%r44+28];
	fma.rn.f32 	%f227, %f211, %f226, %f907;
	ld.shared.f32 	%f228, [%r42+4];
	fma.rn.f32 	%f229, %f228, %f212, %f906;
	fma.rn.f32 	%f230, %f228, %f214, %f905;
	fma.rn.f32 	%f231, %f228, %f216, %f904;
	fma.rn.f32 	%f232, %f228, %f218, %f903;
	fma.rn.f32 	%f233, %f228, %f220, %f902;
	fma.rn.f32 	%f234, %f228, %f222, %f901;
	fma.rn.f32 	%f235, %f228, %f224, %f900;
	fma.rn.f32 	%f236, %f228, %f226, %f899;
	ld.shared.f32 	%f237, [%r42+8];
	fma.rn.f32 	%f238, %f237, %f212, %f898;
	fma.rn.f32 	%f239, %f237, %f214, %f897;
	fma.rn.f32 	%f240, %f237, %f216, %f896;
	fma.rn.f32 	%f241, %f237, %f218, %f895;
	fma.rn.f32 	%f242, %f237, %f220, %f894;
	fma.rn.f32 	%f243, %f237, %f222, %f893;
	fma.rn.f32 	%f244, %f237, %f224, %f892;
	fma.rn.f32 	%f245, %f237, %f226, %f891;
	ld.shared.f32 	%f246, [%r42+12];
	fma.rn.f32 	%f247, %f246, %f212, %f890;
	fma.rn.f32 	%f248, %f246, %f214, %f889;
	fma.rn.f32 	%f249, %f246, %f216, %f888;
	fma.rn.f32 	%f250, %f246, %f218, %f887;
	fma.rn.f32 	%f251, %f246, %f220, %f886;
	fma.rn.f32 	%f252, %f246, %f222, %f885;
	fma.rn.f32 	%f253, %f246, %f224, %f884;
	fma.rn.f32 	%f254, %f246, %f226, %f883;
	ld.shared.f32 	%f255, [%r42+16];
	fma.rn.f32 	%f256, %f255, %f212, %f882;
	fma.rn.f32 	%f257, %f255, %f214, %f881;
	fma.rn.f32 	%f258, %f255, %f216, %f880;
	fma.rn.f32 	%f259, %f255, %f218, %f879;
	fma.rn.f32 	%f260, %f255, %f220, %f878;
	fma.rn.f32 	%f261, %f255, %f222, %f877;
	fma.rn.f32 	%f262, %f255, %f224, %f876;
	fma.rn.f32 	%f263, %f255, %f226, %f875;
	ld.shared.f32 	%f264, [%r42+20];
	fma.rn.f32 	%f265, %f264, %f212, %f874;
	fma.rn.f32 	%f266, %f264, %f214, %f873;
	fma.rn.f32 	%f267, %f264, %f216, %f872;
	fma.rn.f32 	%f268, %f264, %f218, %f871;
	fma.rn.f32 	%f269, %f264, %f220, %f870;
	fma.rn.f32 	%f270, %f264, %f222, %f869;
	fma.rn.f32 	%f271, %f264, %f224, %f868;
	fma.rn.f32 	%f272, %f264, %f226, %f867;
	ld.shared.f32 	%f273, [%r42+24];
	fma.rn.f32 	%f274, %f273, %f212, %f866;
	fma.rn.f32 	%f275, %f273, %f214, %f865;
	fma.rn.f32 	%f276, %f273, %f216, %f864;
	fma.rn.f32 	%f277, %f273, %f218, %f863;
	fma.rn.f32 	%f278, %f273, %f220, %f862;
	fma.rn.f32 	%f279, %f273, %f222, %f861;
	fma.rn.f32 	%f280, %f273, %f224, %f860;
	fma.rn.f32 	%f281, %f273, %f226, %f859;
	ld.shared.f32 	%f282, [%r42+28];
	fma.rn.f32 	%f283, %f282, %f212, %f858;
	fma.rn.f32 	%f284, %f282, %f214, %f857;
	fma.rn.f32 	%f285, %f282, %f216, %f856;
	fma.rn.f32 	%f286, %f282, %f218, %f855;
	fma.rn.f32 	%f287, %f282, %f220, %f854;
	fma.rn.f32 	%f288, %f282, %f222, %f853;
	fma.rn.f32 	%f289, %f282, %f224, %f852;
	fma.rn.f32 	%f290, %f282, %f226, %f851;
	ld.shared.f32 	%f291, [%r42+256];
	ld.shared.f32 	%f292, [%r44+256];
	fma.rn.f32 	%f293, %f291, %f292, %f213;
	ld.shared.f32 	%f294, [%r44+260];
	fma.rn.f32 	%f295, %f291, %f294, %f215;
	ld.shared.f32 	%f296, [%r44+264];
	fma.rn.f32 	%f297, %f291, %f296, %f217;
	ld.shared.f32 	%f298, [%r44+268];
	fma.rn.f32 	%f299, %f291, %f298, %f219;
	ld.shared.f32 	%f300, [%r44+272];
	fma.rn.f32 	%f301, %f291, %f300, %f221;
	ld.shared.f32 	%f302, [%r44+276];
	fma.rn.f32 	%f303, %f291, %f302, %f223;
	ld.shared.f32 	%f304, [%r44+280];
	fma.rn.f32 	%f305, %f291, %f304, %f225;
	ld.shared.f32 	%f306, [%r44+284];
	fma.rn.f32 	%f307, %f291, %f306, %f227;
	ld.shared.f32 	%f308, [%r42+260];
	fma.rn.f32 	%f309, %f308, %f292, %f229;
	fma.rn.f32 	%f310, %f308, %f294, %f230;
	fma.rn.f32 	%f311, %f308, %f296, %f231;
	fma.rn.f32 	%f312, %f308, %f298, %f232;
	fma.rn.f32 	%f313, %f308, %f300, %f233;
	fma.rn.f32 	%f314, %f308, %f302, %f234;
	fma.rn.f32 	%f315, %f308, %f304, %f235;
	fma.rn.f32 	%f316, %f308, %f306, %f236;
	ld.shared.f32 	%f317, [%r42+264];
	fma.rn.f32 	%f318, %f317, %f292, %f238;
	fma.rn.f32 	%f319, %f317, %f294, %f239;
	fma.rn.f32 	%f320, %f317, %f296, %f240;
	fma.rn.f32 	%f321, %f317, %f298, %f241;
	fma.rn.f32 	%f322, %f317, %f300, %f242;
	fma.rn.f32 	%f323, %f317, %f302, %f243;
	fma.rn.f32 	%f324, %f317, %f304, %f244;
	fma.rn.f32 	%f325, %f317, %f306, %f245;
	ld.shared.f32 	%f326, [%r42+268];
	fma.rn.f32 	%f327, %f326, %f292, %f247;
	fma.rn.f32 	%f328, %f326, %f294, %f248;
	fma.rn.f32 	%f329, %f326, %f296, %f249;
	fma.rn.f32 	%f330, %f326, %f298, %f250;
	fma.rn.f32 	%f331, %f326, %f300, %f251;
	fma.rn.f32 	%f332, %f326, %f302, %f252;
	fma.rn.f32 	%f333, %f326, %f304, %f253;
	fma.rn.f32 	%f334, %f326, %f306, %f254;
	ld.shared.f32 	%f335, [%r42+272];
	fma.rn.f32 	%f336, %f335, %f292, %f256;
	fma.rn.f32 	%f337, %f335, %f294, %f257;
	fma.rn.f32 	%f338, %f335, %f296, %f258;
	fma.rn.f32 	%f339, %f335, %f298, %f259;
	fma.rn.f32 	%f340, %f335, %f300, %f260;
	fma.rn.f32 	%f341, %f335, %f302, %f261;
	fma.rn.f32 	%f342, %f335, %f304, %f262;
	fma.rn.f32 	%f343, %f335, %f306, %f263;
	ld.shared.f32 	%f344, [%r42+276];
	fma.rn.f32 	%f345, %f344, %f292, %f265;
	fma.rn.f32 	%f346, %f344, %f294, %f266;
	fma.rn.f32 	%f347, %f344, %f296, %f267;
	fma.rn.f32 	%f348, %f344, %f298, %f268;
	fma.rn.f32 	%f349, %f344, %f300, %f269;
	fma.rn.f32 	%f350, %f344, %f302, %f270;
	fma.rn.f32 	%f351, %f344, %f304, %f271;
	fma.rn.f32 	%f352, %f344, %f306, %f272;
	ld.shared.f32 	%f353, [%r42+280];
	fma.rn.f32 	%f354, %f353, %f292, %f274;
	fma.rn.f32 	%f355, %f353, %f294, %f275;
	fma.rn.f32 	%f356, %f353, %f296, %f276;
	fma.rn.f32 	%f357, %f353, %f298, %f277;
	fma.rn.f32 	%f358, %f353, %f300, %f278;
	fma.rn.f32 	%f359, %f353, %f302, %f279;
	fma.rn.f32 	%f360, %f353, %f304, %f280;
	fma.rn.f32 	%f361, %f353, %f306, %f281;
	ld.shared.f32 	%f362, [%r42+284];
	fma.rn.f32 	%f363, %f362, %f292, %f283;
	fma.rn.f32 	%f364, %f362, %f294, %f284;
	fma.rn.f32 	%f365, %f362, %f296, %f285;
	fma.rn.f32 	%f366, %f362, %f298, %f286;
	fma.rn.f32 	%f367, %f362, %f300, %f287;
	fma.rn.f32 	%f368, %f362, %f302, %f288;
	fma.rn.f32 	%f369, %f362, %f304, %f289;
	fma.rn.f32 	%f370, %f362, %f306, %f290;
	ld.shared.f32 	%f371, [%r42+512];
	ld.shared.f32 	%f372, [%r44+512];
	fma.rn.f32 	%f373, %f371, %f372, %f293;
	ld.shared.f32 	%f374, [%r44+516];
	fma.rn.f32 	%f375, %f371, %f374, %f295;
	ld.shared.f32 	%f376, [%r44+520];
	fma.rn.f32 	%f377, %f371, %f376, %f297;
	ld.shared.f32 	%f378, [%r44+524];
	fma.rn.f32 	%f379, %f371, %f378, %f299;
	ld.shared.f32 	%f380, [%r44+528];
	fma.rn.f32 	%f381, %f371, %f380, %f301;
	ld.shared.f32 	%f382, [%r44+532];
	fma.rn.f32 	%f383, %f371, %f382, %f303;
	ld.shared.f32 	%f384, [%r44+536];
	fma.rn.f32 	%f385, %f371, %f384, %f305;
	ld.shared.f32 	%f386, [%r44+540];
	fma.rn.f32 	%f387, %f371, %f386, %f307;
	ld.shared.f32 	%f388, [%r42+516];
	fma.rn.f32 	%f389, %f388, %f372, %f309;
	fma.rn.f32 	%f390, %f388, %f374, %f310;
	fma.rn.f32 	%f391, %f388, %f376, %f311;
	fma.rn.f32 	%f392, %f388, %f378, %f312;
	fma.rn.f32 	%f393, %f388, %f380, %f313;
	fma.rn.f32 	%f394, %f388, %f382, %f314;
	fma.rn.f32 	%f395, %f388, %f384, %f315;
	fma.rn.f32 	%f396, %f388, %f386, %f316;
	ld.shared.f32 	%f397, [%r42+520];
	fma.rn.f32 	%f398, %f397, %f372, %f318;
	fma.rn.f32 	%f399, %f397, %f374, %f319;
	fma.rn.f32 	%f400, %f397, %f376, %f320;
	fma.rn.f32 	%f401, %f397, %f378, %f321;
	fma.rn.f32 	%f402, %f397, %f380, %f322;
	fma.rn.f32 	%f403, %f397, %f382, %f323;
	fma.rn.f32 	%f404, %f397, %f384, %f324;
	fma.rn.f32 	%f405, %f397, %f386, %f325;
	ld.shared.f32 	%f406, [%r42+524];
	fma.rn.f32 	%f407, %f406, %f372, %f327;
	fma.rn.f32 	%f408, %f406, %f374, %f328;
	fma.rn.f32 	%f409, %f406, %f376, %f329;
	fma.rn.f32 	%f410, %f406, %f378, %f330;
	fma.rn.f32 	%f411, %f406, %f380, %f331;
	fma.rn.f32 	%f412, %f406, %f382, %f332;
	fma.rn.f32 	%f413, %f406, %f384, %f333;
	fma.rn.f32 	%f414, %f406, %f386, %f334;
	ld.shared.f32 	%f415, [%r42+528];
	fma.rn.f32 	%f416, %f415, %f372, %f336;
	fma.rn.f32 	%f417, %f415, %f374, %f337;
	fma.rn.f32 	%f418, %f415, %f376, %f338;
	fma.rn.f32 	%f419, %f415, %f378, %f339;
	fma.rn.f32 	%f420, %f415, %f380, %f340;
	fma.rn.f32 	%f421, %f415, %f382, %f341;
	fma.rn.f32 	%f422, %f415, %f384, %f342;
	fma.rn.f32 	%f423, %f415, %f386, %f343;
	ld.shared.f32 	%f424, [%r42+532];
	fma.rn.f32 	%f425, %f424, %f372, %f345;
	fma.rn.f32 	%f426, %f424, %f374, %f346;
	fma.rn.f32 	%f427, %f424, %f376, %f347;
	fma.rn.f32 	%f428, %f424, %f378, %f348;
	fma.rn.f32 	%f429, %f424, %f380, %f349;
	fma.rn.f32 	%f430, %f424, %f382, %f350;
	fma.rn.f32 	%f431, %f424, %f384, %f351;
	fma.rn.f32 	%f432, %f424, %f386, %f352;
	ld.shared.f32 	%f433, [%r42+536];
	fma.rn.f32 	%f434, %f433, %f372, %f354;
	fma.rn.f32 	%f435, %f433, %f374, %f355;
	fma.rn.f32 	%f436, %f433, %f376, %f356;
	fma.rn.f32 	%f437, %f433, %f378, %f357;
	fma.rn.f32 	%f438, %f433, %f380, %f358;
	fma.rn.f32 	%f439, %f433, %f382, %f359;
	fma.rn.f32 	%f440, %f433, %f384, %f360;
	fma.rn.f32 	%f441, %f433, %f386, %f361;
	ld.shared.f32 	%f442, [%r42+540];
	fma.rn.f32 	%f443, %f442, %f372, %f363;
	fma.rn.f32 	%f444, %f442, %f374, %f364;
	fma.rn.f32 	%f445, %f442, %f376, %f365;
	fma.rn.f32 	%f446, %f442, %f378, %f366;
	fma.rn.f32 	%f447, %f442, %f380, %f367;
	fma.rn.f32 	%f448, %f442, %f382, %f368;
	fma.rn.f32 	%f449, %f442, %f384, %f369;
	fma.rn.f32 	%f450, %f442, %f386, %f370;
	ld.shared.f32 	%f451, [%r42+768];
	ld.shared.f32 	%f452, [%r44+768];
	fma.rn.f32 	%f453, %f451, %f452, %f373;
	ld.shared.f32 	%f454, [%r44+772];
	fma.rn.f32 	%f455, %f451, %f454, %f375;
	ld.shared.f32 	%f456, [%r44+776];
	fma.rn.f32 	%f457, %f451, %f456, %f377;
	ld.shared.f32 	%f458, [%r44+780];
	fma.rn.f32 	%f459, %f451, %f458, %f379;
	ld.shared.f32 	%f460, [%r44+784];
	fma.rn.f32 	%f461, %f451, %f460, %f381;
	ld.shared.f32 	%f462, [%r44+788];
	fma.rn.f32 	%f463, %f451, %f462, %f383;
	ld.shared.f32 	%f464, [%r44+792];
	fma.rn.f32 	%f465, %f451, %f464, %f385;
	ld.shared.f32 	%f466, [%r44+796];
	fma.rn.f32 	%f467, %f451, %f466, %f387;
	ld.shared.f32 	%f468, [%r42+772];
	fma.rn.f32 	%f469, %f468, %f452, %f389;
	fma.rn.f32 	%f470, %f468, %f454, %f390;
	fma.rn.f32 	%f471, %f468, %f456, %f391;
	fma.rn.f32 	%f472, %f468, %f458, %f392;
	fma.rn.f32 	%f473, %f468, %f460, %f393;
	fma.rn.f32 	%f474, %f468, %f462, %f394;
	fma.rn.f32 	%f475, %f468, %f464, %f395;
	fma.rn.f32 	%f476, %f468, %f466, %f396;
	ld.shared.f32 	%f477, [%r42+776];
	fma.rn.f32 	%f478, %f477, %f452, %f398;
	fma.rn.f32 	%f479, %f477, %f454, %f399;
	fma.rn.f32 	%f480, %f477, %f456, %f400;
	fma.rn.f32 	%f481, %f477, %f458, %f401;
	fma.rn.f32 	%f482, %f477, %f460, %f402;
	fma.rn.f32 	%f483, %f477, %f462, %f403;
	fma.rn.f32 	%f484, %f477, %f464, %f404;
	fma.rn.f32 	%f485, %f477, %f466, %f405;
	ld.shared.f32 	%f486, [%r42+780];
	fma.rn.f32 	%f487, %f486, %f452, %f407;
	fma.rn.f32 	%f488, %f486, %f454, %f408;
	fma.rn.f32 	%f489, %f486, %f456, %f409;
	fma.rn.f32 	%f490, %f486, %f458, %f410;
	fma.rn.f32 	%f491, %f486, %f460, %f411;
	fma.rn.f32 	%f492, %f486, %f462, %f412;
	fma.rn.f32 	%f493, %f486, %f464, %f413;
	fma.rn.f32 	%f494, %f486, %f466, %f414;
	ld.shared.f32 	%f495, [%r42+784];
	fma.rn.f32 	%f496, %f495, %f452, %f416;
	fma.rn.f32 	%f497, %f495, %f454, %f417;
	fma.rn.f32 	%f498, %f495, %f456, %f418;
	fma.rn.f32 	%f499, %f495, %f458, %f419;
	fma.rn.f32 	%f500, %f495, %f460, %f420;
	fma.rn.f32 	%f501, %f495, %f462, %f421;
	fma.rn.f32 	%f502, %f495, %f464, %f422;
	fma.rn.f32 	%f503, %f495, %f466, %f423;
	ld.shared.f32 	%f504, [%r42+788];
	fma.rn.f32 	%f505, %f504, %f452, %f425;
	fma.rn.f32 	%f506, %f504, %f454, %f426;
	fma.rn.f32 	%f507, %f504, %f456, %f427;
	fma.rn.f32 	%f508, %f504, %f458, %f428;
	fma.rn.f32 	%f509, %f504, %f460, %f429;
	fma.rn.f32 	%f510, %f504, %f462, %f430;
	fma.rn.f32 	%f511, %f504, %f464, %f431;
	fma.rn.f32 	%f512, %f504, %f466, %f432;
	ld.shared.f32 	%f513, [%r42+792];
	fma.rn.f32 	%f514, %f513, %f452, %f434;
	fma.rn.f32 	%f515, %f513, %f454, %f435;
	fma.rn.f32 	%f516, %f513, %f456, %f436;
	fma.rn.f32 	%f517, %f513, %f458, %f437;
	fma.rn.f32 	%f518, %f513, %f460, %f438;
	fma.rn.f32 	%f519, %f513, %f462, %f439;
	fma.rn.f32 	%f520, %f513, %f464, %f440;
	fma.rn.f32 	%f521, %f513, %f466, %f441;
	ld.shared.f32 	%f522, [%r42+796];
	fma.rn.f32 	%f523, %f522, %f452, %f443;
	fma.rn.f32 	%f524, %f522, %f454, %f444;
	fma.rn.f32 	%f525, %f522, %f456, %f445;
	fma.rn.f32 	%f526, %f522, %f458, %f446;
	fma.rn.f32 	%f527, %f522, %f460, %f447;
	fma.rn.f32 	%f528, %f522, %f462, %f448;
	fma.rn.f32 	%f529, %f522, %f464, %f449;
	fma.rn.f32 	%f530, %f522, %f466, %f450;
	ld.shared.f32 	%f531, [%r42+1024];
	ld.shared.f32 	%f532, [%r44+1024];
	fma.rn.f32 	%f533, %f531, %f532, %f453;
	ld.shared.f32 	%f534, [%r44+1028];
	fma.rn.f32 	%f535, %f531, %f534, %f455;
	ld.shared.f32 	%f536, [%r44+1032];
	fma.rn.f32 	%f537, %f531, %f536, %f457;
	ld.shared.f32 	%f538, [%r44+1036];
	fma.rn.f32 	%f539, %f531, %f538, %f459;
	ld.shared.f32 	%f540, [%r44+1040];
	fma.rn.f32 	%f541, %f531, %f540, %f461;
	ld.shared.f32 	%f542, [%r44+1044];
	fma.rn.f32 	%f543, %f531, %f542, %f463;
	ld.shared.f32 	%f544, [%r44+1048];
	fma.rn.f32 	%f545, %f531, %f544, %f465;
	ld.shared.f32 	%f546, [%r44+1052];
	fma.rn.f32 	%f547, %f531, %f546, %f467;
	ld.shared.f32 	%f548, [%r42+1028];
	fma.rn.f32 	%f549, %f548, %f532, %f469;
	fma.rn.f32 	%f550, %f548, %f534, %f470;
	fma.rn.f32 	%f551, %f548, %f536, %f471;
	fma.rn.f32 	%f552, %f548, %f538, %f472;
	fma.rn.f32 	%f553, %f548, %f540, %f473;
	fma.rn.f32 	%f554, %f548, %f542, %f474;
	fma.rn.f32 	%f555, %f548, %f544, %f475;
	fma.rn.f32 	%f556, %f548, %f546, %f476;
	ld.shared.f32 	%f557, [%r42+1032];
	fma.rn.f32 	%f558, %f557, %f532, %f478;
	fma.rn.f32 	%f559, %f557, %f534, %f479;
	fma.rn.f32 	%f560, %f557, %f536, %f480;
	fma.rn.f32 	%f561, %f557, %f538, %f481;
	fma.rn.f32 	%f562, %f557, %f540, %f482;
	fma.rn.f32 	%f563, %f557, %f542, %f483;
	fma.rn.f32 	%f564, %f557, %f544, %f484;
	fma.rn.f32 	%f565, %f557, %f546, %f485;
	ld.shared.f32 	%f566, [%r42+1036];
	fma.rn.f32 	%f567, %f566, %f532, %f487;
	fma.rn.f32 	%f568, %f566, %f534, %f488;
	fma.rn.f32 	%f569, %f566, %f536, %f489;
	fma.rn.f32 	%f570, %f566, %f538, %f490;
	fma.rn.f32 	%f571, %f566, %f540, %f491;
	fma.rn.f32 	%f572, %f566, %f542, %f492;
	fma.rn.f32 	%f573, %f566, %f544, %f493;
	fma.rn.f32 	%f574, %f566, %f546, %f494;
	ld.shared.f32 	%f575, [%r42+1040];
	fma.rn.f32 	%f576, %f575, %f532, %f496;
	fma.rn.f32 	%f577, %f575, %f534, %f497;
	fma.rn.f32 	%f578, %f575, %f536, %f498;
	fma.rn.f32 	%f579, %f575, %f538, %f499;
	fma.rn.f32 	%f580, %f575, %f540, %f500;
	fma.rn.f32 	%f581, %f575, %f542, %f501;
	fma.rn.f32 	%f582, %f575, %f544, %f502;
	fma.rn.f32 	%f583, %f575, %f546, %f503;
	ld.shared.f32 	%f584, [%r42+1044];
	fma.rn.f32 	%f585, %f584, %f532, %f505;
	fma.rn.f32 	%f586, %f584, %f534, %f506;
	fma.rn.f32 	%f587, %f584, %f536, %f507;
	fma.rn.f32 	%f588, %f584, %f538, %f508;
	fma.rn.f32 	%f589, %f584, %f540, %f509;
	fma.rn.f32 	%f590, %f584, %f542, %f510;
	fma.rn.f32 	%f591, %f584, %f544, %f511;
	fma.rn.f32 	%f592, %f584, %f546, %f512;
	ld.shared.f32 	%f593, [%r42+1048];
	fma.rn.f32 	%f594, %f593, %f532, %f514;
	fma.rn.f32 	%f595, %f593, %f534, %f515;
	fma.rn.f32 	%f596, %f593, %f536, %f516;
	fma.rn.f32 	%f597, %f593, %f538, %f517;
	fma.rn.f32 	%f598, %f593, %f540, %f518;
	fma.rn.f32 	%f599, %f593, %f542, %f519;
	fma.rn.f32 	%f600, %f593, %f544, %f520;
	fma.rn.f32 	%f601, %f593, %f546, %f521;
	ld.shared.f32 	%f602, [%r42+1052];
	fma.rn.f32 	%f603, %f602, %f532, %f523;
	fma.rn.f32 	%f604, %f602, %f534, %f524;
	fma.rn.f32 	%f605, %f602, %f536, %f525;
	fma.rn.f32 	%f606, %f602, %f538, %f526;
	fma.rn.f32 	%f607, %f602, %f540, %f527;
	fma.rn.f32 	%f608, %f602, %f542, %f528;
	fma.rn.f32 	%f609, %f602, %f544, %f529;
	fma.rn.f32 	%f610, %f602, %f546, %f530;
	ld.shared.f32 	%f611, [%r42+1280];
	ld.shared.f32 	%f612, [%r44+1280];
	fma.rn.f32 	%f613, %f611, %f612, %f533;
	ld.shared.f32 	%f614, [%r44+1284];
	fma.rn.f32 	%f615, %f611, %f614, %f535;
	ld.shared.f32 	%f616, [%r44+1288];
	fma.rn.f32 	%f617, %f611, %f616, %f537;
	ld.shared.f32 	%f618, [%r44+1292];
	fma.rn.f32 	%f619, %f611, %f618, %f539;
	ld.shared.f32 	%f620, [%r44+1296];
	fma.rn.f32 	%f621, %f611, %f620, %f541;
	ld.shared.f32 	%f622, [%r44+1300];
	fma.rn.f32 	%f623, %f611, %f622, %f543;
	ld.shared.f32 	%f624, [%r44+1304];
	fma.rn.f32 	%f625, %f611, %f624, %f545;
	ld.shared.f32 	%f626, [%r44+1308];
	fma.rn.f32 	%f627, %f611, %f626, %f547;
	ld.shared.f32 	%f628, [%r42+1284];
	fma.rn.f32 	%f629, %f628, %f612, %f549;
	fma.rn.f32 	%f630, %f628, %f614, %f550;
	fma.rn.f32 	%f631, %f628, %f616, %f551;
	fma.rn.f32 	%f632, %f628, %f618, %f552;
	fma.rn.f32 	%f633, %f628, %f620, %f553;
	fma.rn.f32 	%f634, %f628, %f622, %f554;
	fma.rn.f32 	%f635, %f628, %f624, %f555;
	fma.rn.f32 	%f636, %f628, %f626, %f556;
	ld.shared.f32 	%f637, [%r42+1288];
	fma.rn.f32 	%f638, %f637, %f612, %f558;
	fma.rn.f32 	%f639, %f637, %f614, %f559;
	fma.rn.f32 	%f640, %f637, %f616, %f560;
	fma.rn.f32 	%f641, %f637, %f618, %f561;
	fma.rn.f32 	%f642, %f637, %f620, %f562;
	fma.rn.f32 	%f643, %f637, %f622, %f563;
	fma.rn.f32 	%f644, %f637, %f624, %f564;
	fma.rn.f32 	%f645, %f637, %f626, %f565;
	ld.shared.f32 	%f646, [%r42+1292];
	fma.rn.f32 	%f647, %f646, %f612, %f567;
	fma.rn.f32 	%f648, %f646, %f614, %f568;
	fma.rn.f32 	%f649, %f646, %f616, %f569;
	fma.rn.f32 	%f650, %f646, %f618, %f570;
	fma.rn.f32 	%f651, %f646, %f620, %f571;
	fma.rn.f32 	%f652, %f646, %f622, %f572;
	fma.rn.f32 	%f653, %f646, %f624, %f573;
	fma.rn.f32 	%f654, %f646, %f626, %f574;
	ld.shared.f32 	%f655, [%r42+1296];
	fma.rn.f32 	%f656, %f655, %f612, %f576;
	fma.rn.f32 	%f657, %f655, %f614, %f577;
	fma.rn.f32 	%f658, %f655, %f616, %f578;
	fma.rn.f32 	%f659, %f655, %f618, %f579;
	fma.rn.f32 	%f660, %f655, %f620, %f580;
	fma.rn.f32 	%f661, %f655, %f622, %f581;
	fma.rn.f32 	%f662, %f655, %f624, %f582;
	fma.rn.f32 	%f663, %f655, %f626, %f583;
	ld.shared.f32 	%f664, [%r42+1300];
	fma.rn.f32 	%f665, %f664, %f612, %f585;
	fma.rn.f32 	%f666, %f664, %f614, %f586;
	fma.rn.f32 	%f667, %f664, %f616, %f587;
	fma.rn.f32 	%f668, %f664, %f618, %f588;
	fma.rn.f32 	%f669, %f664, %f620, %f589;
	fma.rn.f32 	%f670, %f664, %f622, %f590;
	fma.rn.f32 	%f671, %f664, %f624, %f591;
	fma.rn.f32 	%f672, %f664, %f626, %f592;
	ld.shared.f32 	%f673, [%r42+1304];
	fma.rn.f32 	%f674, %f673, %f612, %f594;
	fma.rn.f32 	%f675, %f673, %f614, %f595;
	fma.rn.f32 	%f676, %f673, %f616, %f596;
	fma.rn.f32 	%f677, %f673, %f618, %f597;
	fma.rn.f32 	%f678, %f673, %f620, %f598;
	fma.rn.f32 	%f679, %f673, %f622, %f599;
	fma.rn.f32 	%f680, %f673, %f624, %f600;
	fma.rn.f32 	%f681, %f673, %f626, %f601;
	ld.shared.f32 	%f682, [%r42+1308];
	fma.rn.f32 	%f683, %f682, %f612, %f603;
	fma.rn.f32 	%f684, %f682, %f614, %f604;
	fma.rn.f32 	%f685, %f682, %f616, %f605;
	fma.rn.f32 	%f686, %f682, %f618, %f606;
	fma.rn.f32 	%f687, %f682, %f620, %f607;
	fma.rn.f32 	%f688, %f682, %f622, %f608;
	fma.rn.f32 	%f689, %f682, %f624, %f609;
	fma.rn.f32 	%f690, %f682, %f626, %f610;
	ld.shared.f32 	%f691, [%r42+1536];
	ld.shared.f32 	%f692, [%r44+1536];
	fma.rn.f32 	%f693, %f691, %f692, %f613;
	ld.shared.f32 	%f694, [%r44+1540];
	fma.rn.f32 	%f695, %f691, %f694, %f615;
	ld.shared.f32 	%f696, [%r44+1544];
	fma.rn.f32 	%f697, %f691, %f696, %f617;
	ld.shared.f32 	%f698, [%r44+1548];
	fma.rn.f32 	%f699, %f691, %f698, %f619;
	ld.shared.f32 	%f700, [%r44+1552];
	fma.rn.f32 	%f701, %f691, %f700, %f621;
	ld.shared.f32 	%f702, [%r44+1556];
	fma.rn.f32 	%f703, %f691, %f702, %f623;
	ld.shared.f32 	%f704, [%r44+1560];
	fma.rn.f32 	%f705, %f691, %f704, %f625;
	ld.shared.f32 	%f706, [%r44+1564];
	fma.rn.f32 	%f707, %f691, %f706, %f627;
	ld.shared.f32 	%f708, [%r42+1540];
	fma.rn.f32 	%f709, %f708, %f692, %f629;
	fma.rn.f32 	%f710, %f708, %f694, %f630;
	fma.rn.f32 	%f711, %f708, %f696, %f631;
	fma.rn.f32 	%f712, %f708, %f698, %f632;
	fma.rn.f32 	%f713, %f708, %f700, %f633;
	fma.rn.f32 	%f714, %f708, %f702, %f634;
	fma.rn.f32 	%f715, %f708, %f704, %f635;
	fma.rn.f32 	%f716, %f708, %f706, %f636;
	ld.shared.f32 	%f717, [%r42+1544];
	fma.rn.f32 	%f718, %f717, %f692, %f638;
	fma.rn.f32 	%f719, %f717, %f694, %f639;
	fma.rn.f32 	%f720, %f717, %f696, %f640;
	fma.rn.f32 	%f721, %f717, %f698, %f641;
	fma.rn.f32 	%f722, %f717, %f700, %f642;
	fma.rn.f32 	%f723, %f717, %f702, %f643;
	fma.rn.f32 	%f724, %f717, %f704, %f644;
	fma.rn.f32 	%f725, %f717, %f706, %f645;
	ld.shared.f32 	%f726, [%r42+1548];
	fma.rn.f32 	%f727, %f726, %f692, %f647;
	fma.rn.f32 	%f728, %f726, %f694, %f648;
	fma.rn.f32 	%f729, %f726, %f696, %f649;
	fma.rn.f32 	%f730, %f726, %f698, %f650;
	fma.rn.f32 	%f731, %f726, %f700, %f651;
	fma.rn.f32 	%f732, %f726, %f702, %f652;
	fma.rn.f32 	%f733, %f726, %f704, %f653;
	fma.rn.f32 	%f734, %f726, %f706, %f654;
	ld.shared.f32 	%f735, [%r42+1552];
	fma.rn.f32 	%f736, %f735, %f692, %f656;
	fma.rn.f32 	%f737, %f735, %f694, %f657;
	fma.rn.f32 	%f738, %f735, %f696, %f658;
	fma.rn.f32 	%f739, %f735, %f698, %f659;
	fma.rn.f32 	%f740, %f735, %f700, %f660;
	fma.rn.f32 	%f741, %f735, %f702, %f661;
	fma.rn.f32 	%f742, %f735, %f704, %f662;
	fma.rn.f32 	%f743, %f735, %f706, %f663;
	ld.shared.f32 	%f744, [%r42+1556];
	fma.rn.f32 	%f745, %f744, %f692, %f665;
	fma.rn.f32 	%f746, %f744, %f694, %f666;
	fma.rn.f32 	%f747, %f744, %f696, %f667;
	fma.rn.f32 	%f748, %f744, %f698, %f668;
	fma.rn.f32 	%f749, %f744, %f700, %f669;
	fma.rn.f32 	%f750, %f744, %f702, %f670;
	fma.rn.f32 	%f751, %f744, %f704, %f671;
	fma.rn.f32 	%f752, %f744, %f706, %f672;
	ld.shared.f32 	%f753, [%r42+1560];
	fma.rn.f32 	%f754, %f753, %f692, %f674;
	fma.rn.f32 	%f755, %f753, %f694, %f675;
	fma.rn.f32 	%f756, %f753, %f696, %f676;
	fma.rn.f32 	%f757, %f753, %f698, %f677;
	fma.rn.f32 	%f758, %f753, %f700, %f678;
	fma.rn.f32 	%f759, %f753, %f702, %f679;
	fma.rn.f32 	%f760, %f753, %f704, %f680;
	fma.rn.f32 	%f761, %f753, %f706, %f681;
	ld.shared.f32 	%f762, [%r42+1564];
	fma.rn.f32 	%f763, %f762, %f692, %f683;
	fma.rn.f32 	%f764, %f762, %f694, %f684;
	fma.rn.f32 	%f765, %f762, %f696, %f685;
	fma.rn.f32 	%f766, %f762, %f698, %f686;
	fma.rn.f32 	%f767, %f762, %f700, %f687;
	fma.rn.f32 	%f768, %f762, %f702, %f688;
	fma.rn.f32 	%f769, %f762, %f704, %f689;
	fma.rn.f32 	%f770, %f762, %f706, %f690;
	ld.shared.f32 	%f771, [%r42+1792];
	ld.shared.f32 	%f772, [%r44+1792];
	fma.rn.f32 	%f914, %f771, %f772, %f693;
	ld.shared.f32 	%f773, [%r44+1796];
	fma.rn.f32 	%f913, %f771, %f773, %f695;
	ld.shared.f32 	%f774, [%r44+1800];
	fma.rn.f32 	%f912, %f771, %f774, %f697;
	ld.shared.f32 	%f775, [%r44+1804];
	fma.rn.f32 	%f911, %f771, %f775, %f699;
	ld.shared.f32 	%f776, [%r44+1808];
	fma.rn.f32 	%f910, %f771, %f776, %f701;
	ld.shared.f32 	%f777, [%r44+1812];
	fma.rn.f32 	%f909, %f771, %f777, %f703;
	ld.shared.f32 	%f778, [%r44+1816];
	fma.rn.f32 	%f908, %f771, %f778, %f705;
	ld.shared.f32 	%f779, [%r44+1820];
	fma.rn.f32 	%f907, %f771, %f779, %f707;
	ld.shared.f32 	%f780, [%r42+1796];
	fma.rn.f32 	%f906, %f780, %f772, %f709;
	fma.rn.f32 	%f905, %f780, %f773, %f710;
	fma.rn.f32 	%f904, %f780, %f774, %f711;
	fma.rn.f32 	%f903, %f780, %f775, %f712;
	fma.rn.f32 	%f902, %f780, %f776, %f713;
	fma.rn.f32 	%f901, %f780, %f777, %f714;
	fma.rn.f32 	%f900, %f780, %f778, %f715;
	fma.rn.f32 	%f899, %f780, %f779, %f716;
	ld.shared.f32 	%f781, [%r42+1800];
	fma.rn.f32 	%f898, %f781, %f772, %f718;
	fma.rn.f32 	%f897, %f781, %f773, %f719;
	fma.rn.f32 	%f896, %f781, %f774, %f720;
	fma.rn.f32 	%f895, %f781, %f775, %f721;
	fma.rn.f32 	%f894, %f781, %f776, %f722;
	fma.rn.f32 	%f893, %f781, %f777, %f723;
	fma.rn.f32 	%f892, %f781, %f778, %f724;
	fma.rn.f32 	%f891, %f781, %f779, %f725;
	ld.shared.f32 	%f782, [%r42+1804];
	fma.rn.f32 	%f890, %f782, %f772, %f727;
	fma.rn.f32 	%f889, %f782, %f773, %f728;
	fma.rn.f32 	%f888, %f782, %f774, %f729;
	fma.rn.f32 	%f887, %f782, %f775, %f730;
	fma.rn.f32 	%f886, %f782, %f776, %f731;
	fma.rn.f32 	%f885, %f782, %f777, %f732;
	fma.rn.f32 	%f884, %f782, %f778, %f733;
	fma.rn.f32 	%f883, %f782, %f779, %f734;
	ld.shared.f32 	%f783, [%r42+1808];
	fma.rn.f32 	%f882, %f783, %f772, %f736;
	fma.rn.f32 	%f881, %f783, %f773, %f737;
	fma.rn.f32 	%f880, %f783, %f774, %f738;
	fma.rn.f32 	%f879, %f783, %f775, %f739;
	fma.rn.f32 	%f878, %f783, %f776, %f740;
	fma.rn.f32 	%f877, %f783, %f777, %f741;
	fma.rn.f32 	%f876, %f783, %f778, %f742;
	fma.rn.f32 	%f875, %f783, %f779, %f743;
	ld.shared.f32 	%f784, [%r42+1812];
	fma.rn.f32 	%f874, %f784, %f772, %f745;
	fma.rn.f32 	%f873, %f784, %f773, %f746;
	fma.rn.f32 	%f872, %f784, %f774, %f747;
	fma.rn.f32 	%f871, %f784, %f775, %f748;
	fma.rn.f32 	%f870, %f784, %f776, %f749;
	fma.rn.f32 	%f869, %f784, %f777, %f750;
	fma.rn.f32 	%f868, %f784, %f778, %f751;
	fma.rn.f32 	%f867, %f784, %f779, %f752;
	ld.shared.f32 	%f785, [%r42+1816];
	fma.rn.f32 	%f866, %f785, %f772, %f754;
	fma.rn.f32 	%f865, %f785, %f773, %f755;
	fma.rn.f32 	%f864, %f785, %f774, %f756;
	fma.rn.f32 	%f863, %f785, %f775, %f757;
	fma.rn.f32 	%f862, %f785, %f776, %f758;
	fma.rn.f32 	%f861, %f785, %f777, %f759;
	fma.rn.f32 	%f860, %f785, %f778, %f760;
	fma.rn.f32 	%f859, %f785, %f779, %f761;
	ld.shared.f32 	%f786, [%r42+1820];
	fma.rn.f32 	%f858, %f786, %f772, %f763;
	fma.rn.f32 	%f857, %f786, %f773, %f764;
	fma.rn.f32 	%f856, %f786, %f774, %f765;
	fma.rn.f32 	%f855, %f786, %f775, %f766;
	fma.rn.f32 	%f854, %f786, %f776, %f767;
	fma.rn.f32 	%f853, %f786, %f777, %f768;
	fma.rn.f32 	%f852, %f786, %f778, %f769;
	fma.rn.f32 	%f851, %f786, %f779, %f770;
	add.s32 	%r88, %r88, 8;
	shl.b32 	%r45, %r27, 3;
	add.s32 	%r87, %r87, %r45;
	add.s32 	%r86, %r86, 8;
	setp.lt.s32 	%p2, %r88, %r85;
	@%p2 bra 	$L__BB0_2;
$L__BB0_3:
	mov.u32 	%r46, %tid.x;
	and.b32  	%r47, %r46, 1016;
	mov.u32 	%r48, %ctaid.y;
	shl.b32 	%r49, %r48, 6;
	add.s32 	%r6, %r49, %r47;
	shl.b32 	%r50, %r46, 3;
	and.b32  	%r51, %r50, 56;
	mov.u32 	%r52, %ctaid.x;
	shl.b32 	%r53, %r52, 6;
	or.b32  	%r54, %r51, %r53;
	setp.lt.s32 	%p3, %r54, %r27;
	setp.lt.s32 	%p4, %r6, %r28;
	and.pred  	%p5, %p4, %p3;
	@%p5 bra 	$L__BB0_4;
	bra.uni 	$L__BB0_5;
$L__BB0_4:
	ld.param.u64 	%rd122, [_Z6kerneliiiPfS_S__param_5];
	mad.lo.s32 	%r55, %r6, %r27, %r54;
	cvta.to.global.u64 	%rd29, %rd122;
	mul.wide.s32 	%rd30, %r55, 4;
	add.s64 	%rd31, %rd29, %rd30;
	st.global.f32 	[%rd31], %f914;
$L__BB0_5:
	setp.ge.s32 	%p6, %r54, %r27;
	add.s32 	%r14, %r6, 1;
	setp.ge.s32 	%p7, %r14, %r28;
	or.pred  	%p8, %p7, %p6;
	@%p8 bra 	$L__BB0_7;
	ld.param.u64 	%rd123, [_Z6kerneliiiPfS_S__param_5];
	mad.lo.s32 	%r56, %r14, %r27, %r54;
	cvta.to.global.u64 	%rd32, %rd123;
	mul.wide.s32 	%rd33, %r56, 4;
	add.s64 	%rd34, %rd32, %rd33;
	st.global.f32 	[%rd34], %f913;
$L__BB0_7:
	add.s32 	%r15, %r6, 2;
	setp.ge.s32 	%p10, %r15, %r28;
	or.pred  	%p11, %p10, %p6;
	@%p11 bra 	$L__BB0_9;
	ld.param.u64 	%rd124, [_Z6kerneliiiPfS_S__param_5];
	mad.lo.s32 	%r57, %r15, %r27, %r54;
	cvta.to.global.u64 	%rd35, %rd124;
	mul.wide.s32 	%rd36, %r57, 4;
	add.s64 	%rd37, %rd35, %rd36;
	st.global.f32 	[%rd37], %f912;
$L__BB0_9:
	add.s32 	%r16, %r6, 3;
	setp.ge.s32 	%p13, %r16, %r28;
	or.pred  	%p14, %p13, %p6;
	@%p14 bra 	$L__BB0_11;
	ld.param.u64 	%rd125, [_Z6kerneliiiPfS_S__param_5];
	mad.lo.s32 	%r58, %r16, %r27, %r54;
	cvta.to.global.u64 	%rd38, %rd125;
	mul.wide.s32 	%rd39, %r58, 4;
	add.s64 	%rd40, %rd38, %rd39;
	st.global.f32 	[%rd40], %f911;
$L__BB0_11:
	add.s32 	%r17, %r6, 4;
	setp.ge.s32 	%p16, %r17, %r28;
	or.pred  	%p17, %p16, %p6;
	@%p17 bra 	$L__BB0_13;
	ld.param.u64 	%rd126, [_Z6kerneliiiPfS_S__param_5];
	mad.lo.s32 	%r59, %r17, %r27, %r54;
	cvta.to.global.u64 	%rd41, %rd126;
	mul.wide.s32 	%rd42, %r59, 4;
	add.s64 	%rd43, %rd41, %rd42;
	st.global.f32 	[%rd43], %f910;
$L__BB0_13:
	add.s32 	%r18, %r6, 5;
	setp.ge.s32 	%p19, %r18, %r28;
	or.pred  	%p20, %p19, %p6;
	@%p20 bra 	$L__BB0_15;
	ld.param.u64 	%rd127, [_Z6kerneliiiPfS_S__param_5];
	mad.lo.s32 	%r60, %r18, %r27, %r54;
	cvta.to.global.u64 	%rd44, %rd127;
	mul.wide.s32 	%rd45, %r60, 4;
	add.s64 	%rd46, %rd44, %rd45;
	st.global.f32 	[%rd46], %f909;
$L__BB0_15:
	add.s32 	%r19, %r6, 6;
	setp.ge.s32 	%p22, %r19, %r28;
	or.pred  	%p23, %p22, %p6;
	@%p23 bra 	$L__BB0_17;
	ld.param.u64 	%rd128, [_Z6kerneliiiPfS_S__param_5];
	mad.lo.s32 	%r61, %r19, %r27, %r54;
	cvta.to.global.u64 	%rd47, %rd128;
	mul.wide.s32 	%rd48, %r61, 4;
	add.s64 	%rd49, %rd47, %rd48;
	st.global.f32 	[%rd49], %f908;
$L__BB0_17:
	add.s32 	%r20, %r6, 7;
	setp.ge.s32 	%p25, %r20, %r28;
	or.pred  	%p26, %p25, %p6;
	@%p26 bra 	$L__BB0_19;
	ld.param.u64 	%rd129, [_Z6kerneliiiPfS_S__param_5];
	mad.lo.s32 	%r62, %r20, %r27, %r54;
	cvta.to.global.u64 	%rd50, %rd129;
	mul.wide.s32 	%rd51, %r62, 4;
	add.s64 	%rd52, %rd50, %rd51;
	st.global.f32 	[%rd52], %f907;
$L__BB0_19:
	ld.param.u64 	%rd130, [_Z6kerneliiiPfS_S__param_5];
	setp.ge.s32 	%p27, %r6, %r28;
	add.s32 	%r63, %r54, 1;
	setp.ge.s32 	%p28, %r63, %r27;
	mul.lo.s32 	%r64, %r6, %r27;
	cvt.s64.s32 	%rd53, %r54;
	cvt.s64.s32 	%rd54, %r64;
	add.s64 	%rd55, %rd54, %rd53;
	cvta.to.global.u64 	%rd56, %rd130;
	shl.b64 	%rd57, %rd55, 2;
	add.s64 	%rd1, %rd56, %rd57;
	or.pred  	%p29, %p27, %p28;
	@%p29 bra 	$L__BB0_21;
	st.global.f32 	[%rd1+4], %f906;
$L__BB0_21:
	ld.param.u64 	%rd131, [_Z6kerneliiiPfS_S__param_5];
	mul.lo.s32 	%r66, %r14, %r27;
	cvt.s64.s32 	%rd58, %r66;
	add.s64 	%rd60, %rd58, %rd53;
	cvta.to.global.u64 	%rd61, %rd131;
	shl.b64 	%rd62, %rd60, 2;
	add.s64 	%rd2, %rd61, %rd62;
	or.pred  	%p32, %p7, %p28;
	@%p32 bra 	$L__BB0_23;
	st.global.f32 	[%rd2+4], %f905;
$L__BB0_23:
	ld.param.u64 	%rd132, [_Z6kerneliiiPfS_S__param_5];
	mul.lo.s32 	%r68, %r15, %r27;
	cvt.s64.s32 	%rd63, %r68;
	add.s64 	%rd65, %rd63, %rd53;
	cvta.to.global.u64 	%rd66, %rd132;
	shl.b64 	%rd67, %rd65, 2;
	add.s64 	%rd3, %rd66, %rd67;
	or.pred  	%p35, %p10, %p28;
	@%p35 bra 	$L__BB0_25;
	st.global.f32 	[%rd3+4], %f904;
$L__BB0_25:
	ld.param.u64 	%rd133, [_Z6kerneliiiPfS_S__param_5];
	mul.lo.s32 	%r70, %r16, %r27;
	cvt.s64.s32 	%rd68, %r70;
	add.s64 	%rd70, %rd68, %rd53;
	cvta.to.global.u64 	%rd71, %rd133;
	shl.b64 	%rd72, %rd70, 2;
	add.s64 	%rd4, %rd71, %rd72;
	or.pred  	%p38, %p13, %p28;
	@%p38 bra 	$L__BB0_27;
	st.global.f32 	[%rd4+4], %f903;
$L__BB0_27:
	ld.param.u64 	%rd134, [_Z6kerneliiiPfS_S__param_5];
	setp.ge.s32 	%p39, %r63, %r27;
	setp.ge.s32 	%p40, %r17, %r28;
	mul.lo.s32 	%r72, %r17, %r27;
	cvt.s64.s32 	%rd73, %r72;
	add.s64 	%rd75, %rd73, %rd53;
	cvta.to.global.u64 	%rd76, %rd134;
	shl.b64 	%rd77, %rd75, 2;
	add.s64 	%rd5, %rd76, %rd77;
	or.pred  	%p41, %p40, %p39;
	@%p41 bra 	$L__BB0_29;
	st.global.f32 	[%rd5+4], %f902;
$L__BB0_29:
	ld.param.u64 	%rd135, [_Z6kerneliiiPfS_S__param_5];
	setp.ge.s32 	%p43, %r18, %r28;
	mul.lo.s32 	%r74, %r18, %r27;
	cvt.s64.s32 	%rd78, %r74;
	add.s64 	%rd80, %rd78, %rd53;
	cvta.to.global.u64 	%rd81, %rd135;
	shl.b64 	%rd82, %rd80, 2;
	add.s64 	%rd6, %rd81, %rd82;
	or.pred  	%p44, %p43, %p39;
	@%p44 bra 	$L__BB0_31;
	st.global.f32 	[%rd6+4], %f901;
$L__BB0_31:
	ld.param.u64 	%rd136, [_Z6kerneliiiPfS_S__param_5];
	setp.ge.s32 	%p46, %r19, %r28;
	mul.lo.s32 	%r76, %r19, %r27;
	cvt.s64.s32 	%rd83, %r76;
	add.s64 	%rd85, %rd83, %rd53;
	cvta.to.global.u64 	%rd86, %rd136;
	shl.b64 	%rd87, %rd85, 2;
	add.s64 	%rd7, %rd86, %rd87;
	or.pred  	%p47, %p46, %p39;
	@%p47 bra 	$L__BB0_33;
	st.global.f32 	[%rd7+4], %f900;
$L__BB0_33:
	ld.param.u64 	%rd137, [_Z6kerneliiiPfS_S__param_5];
	setp.ge.s32 	%p49, %r20, %r28;
	mul.lo.s32 	%r78, %r20, %r27;
	cvt.s64.s32 	%rd88, %r78;
	add.s64 	%rd90, %rd88, %rd53;
	cvta.to.global.u64 	%rd91, %rd137;
	shl.b64 	%rd92, %rd90, 2;
	add.s64 	%rd8, %rd91, %rd92;
	or.pred  	%p50, %p49, %p39;
	@%p50 bra 	$L__BB0_35;
	st.global.f32 	[%rd8+4], %f899;
$L__BB0_35:
	setp.ge.s32 	%p51, %r6, %r28;
	add.s32 	%r21, %r54, 2;
	setp.ge.s32 	%p52, %r21, %r27;
	or.pred  	%p53, %p51, %p52;
	@%p53 bra 	$L__BB0_37;
	ld.param.u64 	%rd138, [_Z6kerneliiiPfS_S__param_5];
	cvta.to.global.u64 	%rd93, %rd138;
	cvt.s64.s32 	%rd94, %r64;
	cvt.s64.s32 	%rd95, %r54;
	add.s64 	%rd96, %rd94, %rd95;
	shl.b64 	%rd97, %rd96, 2;
	add.s64 	%rd98, %rd93, %rd97;
	st.global.f32 	[%rd98+8], %f898;
$L__BB0_37:
	setp.ge.s32 	%p55, %r14, %r28;
	or.pred  	%p56, %p55, %p52;
	@%p56 bra 	$L__BB0_39;
	st.global.f32 	[%rd2+8], %f897;
$L__BB0_39:
	ld.param.u64 	%rd139, [_Z6kerneliiiPfS_S__param_5];
	cvta.to.global.u64 	%rd99, %rd139;
	cvt.s64.s32 	%rd100, %r68;
	cvt.s64.s32 	%rd101, %r54;
	add.s64 	%rd102, %rd100, %rd101;
	shl.b64 	%rd103, %rd102, 2;
	add.s64 	%rd9, %rd99, %rd103;
	setp.ge.s32 	%p58, %r15, %r28;
	or.pred  	%p59, %p58, %p52;
	@%p59 bra 	$L__BB0_41;
	st.global.f32 	[%rd9+8], %f896;
$L__BB0_41:
	setp.ge.s32 	%p61, %r16, %r28;
	or.pred  	%p62, %p61, %p52;
	@%p62 bra 	$L__BB0_43;
	ld.param.u64 	%rd140, [_Z6kerneliiiPfS_S__param_5];
	cvta.to.global.u64 	%rd104, %rd140;
	mul.lo.s32 	%r81, %r16, %r27;
	cvt.s64.s32 	%rd105, %r81;
	add.s64 	%rd107, %rd105, %rd101;
	shl.b64 	%rd108, %rd107, 2;
	add.s64 	%rd109, %rd104, %rd108;
	st.global.f32 	[%rd109+8], %f895;
$L__BB0_43:
	or.pred  	%p65, %p40, %p52;
	@%p65 bra 	$L__BB0_45;
	st.global.f32 	[%rd5+8], %f894;
$L__BB0_45:
	or.pred  	%p68, %p43, %p52;
	@%p68 bra 	$L__BB0_47;
	st.global.f32 	[%rd6+8], %f893;
$L__BB0_47:
	or.pred  	%p71, %p46, %p52;
	@%p71 bra 	$L__BB0_49;
	st.global.f32 	[%rd7+8], %f892;
$L__BB0_49:
	setp.ge.s32 	%p72, %r21, %r27;
	setp.ge.s32 	%p73, %r20, %r28;
	or.pred  	%p74, %p73, %p72;
	@%p74 bra 	$L__BB0_51;
	st.global.f32 	[%rd8+8], %f891;
$L__BB0_51:
	ld.param.u64 	%rd141, [_Z6kerneliiiPfS_S__param_5];
	cvta.to.global.u64 	%rd110, %rd141;
	cvt.s64.s32 	%rd111, %r64;
	add.s64 	%rd113, %rd111, %rd101;
	shl.b64 	%rd114, %rd113, 2;
	add.s64 	%rd10, %rd110, %rd114;
	setp.ge.s32 	%p75, %r6, %r28;
	add.s32 	%r22, %r54, 3;
	setp.ge.s32 	%p76, %r22, %r27;
	or.pred  	%p77, %p75, %p76;
	@%p77 bra 	$L__BB0_53;
	st.global.f32 	[%rd10+12], %f890;
$L__BB0_53:
	setp.ge.s32 	%p79, %r14, %r28;
	or.pred  	%p80, %p79, %p76;
	@%p80 bra 	$L__BB0_55;
	st.global.f32 	[%rd2+12], %f889;
$L__BB0_55:
	setp.ge.s32 	%p82, %r15, %r28;
	or.pred  	%p83, %p82, %p76;
	@%p83 bra 	$L__BB0_57;
	st.global.f32 	[%rd9+12], %f888;
$L__BB0_57:
	ld.param.u64 	%rd142, [_Z6kerneliiiPfS_S__param_5];
	cvta.to.global.u64 	%rd115, %rd142;
	mul.lo.s32 	%r83, %r16, %r27;
	cvt.s64.s32 	%rd116, %r83;
	add.s64 	%rd118, %rd116, %rd101;
	shl.b64 	%rd119, %rd118, 2;
	add.s64 	%rd11, %rd115, %rd119;
	setp.ge.s32 	%p85, %r16, %r28;
	or.pred  	%p86, %p85, %p76;
	@%p86 bra 	$L__BB0_59;
	st.global.f32 	[%rd11+12], %f887;
$L__BB0_59:
	setp.ge.s32 	%p88, %r17, %r28;
	or.pred  	%p89, %p88, %p76;
	@%p89 bra 	$L__BB0_61;
	st.global.f32 	[%rd5+12], %f886;
$L__BB0_61:
	setp.ge.s32 	%p90, %r22, %r27;
	setp.ge.s32 	%p91, %r18, %r28;
	or.pred  	%p92, %p91, %p90;
	@%p92 bra 	$L__BB0_63;
	st.global.f32 	[%rd6+12], %f885;
$L__BB0_63:
	setp.ge.s32 	%p93, %r22, %r27;
	setp.ge.s32 	%p94, %r19, %r28;
	or.pred  	%p95, %p94, %p93;
	@%p95 bra 	$L__BB0_65;
	st.global.f32 	[%rd7+12], %f884;
$L__BB0_65:
	setp.ge.s32 	%p96, %r22, %r27;
	setp.ge.s32 	%p97, %r20, %r28;
	or.pred  	%p98, %p97, %p96;
	@%p98 bra 	$L__BB0_67;
	st.global.f32 	[%rd8+12], %f883;
$L__BB0_67:
	setp.ge.s32 	%p99, %r6, %r28;
	add.s32 	%r23, %r54, 4;
	setp.ge.s32 	%p100, %r23, %r27;
	or.pred  	%p101, %p99, %p100;
	@%p101 bra 	$L__BB0_69;
	st.global.f32 	[%rd10+16], %f882;
$L__BB0_69:
	setp.ge.s32 	%p102, %r23, %r27;
	setp.ge.s32 	%p103, %r14, %r28;
	or.pred  	%p104, %p103, %p102;
	@%p104 bra 	$L__BB0_71;
	st.global.f32 	[%rd2+16], %f881;
$L__BB0_71:
	setp.ge.s32 	%p105, %r23, %r27;
	setp.ge.s32 	%p106, %r15, %r28;
	or.pred  	%p107, %p106, %p105;
	@%p107 bra 	$L__BB0_73;
	st.global.f32 	[%rd9+16], %f880;
$L__BB0_73:
	setp.ge.s32 	%p108, %r23, %r27;
	setp.ge.s32 	%p109, %r16, %r28;
	or.pred  	%p110, %p109, %p108;
	@%p110 bra 	$L__BB0_75;
	st.global.f32 	[%rd11+16], %f879;
$L__BB0_75:
	setp.ge.s32 	%p111, %r23, %r27;
	setp.ge.s32 	%p112, %r17, %r28;
	or.pred  	%p113, %p112, %p111;
	@%p113 bra 	$L__BB0_77;
	st.global.f32 	[%rd5+16], %f878;
$L__BB0_77:
	setp.ge.s32 	%p114, %r23, %r27;
	setp.ge.s32 	%p115, %r18, %r28;
	or.pred  	%p116, %p115, %p114;
	@%p116 bra 	$L__BB0_79;
	st.global.f32 	[%rd6+16], %f877;
$L__BB0_79:
	setp.ge.s32 	%p117, %r23, %r27;
	setp.ge.s32 	%p118, %r19, %r28;
	or.pred  	%p119, %p118, %p117;
	@%p119 bra 	$L__BB0_81;
	st.global.f32 	[%rd7+16], %f876;
$L__BB0_81:
	setp.ge.s32 	%p120, %r23, %r27;
	setp.ge.s32 	%p121, %r20, %r28;
	or.pred  	%p122, %p121, %p120;
	@%p122 bra 	$L__BB0_83;
	st.global.f32 	[%rd8+16], %f875;
$L__BB0_83:
	setp.ge.s32 	%p123, %r6, %r28;
	add.s32 	%r24, %r54, 5;
	setp.ge.s32 	%p124, %r24, %r27;
	or.pred  	%p125, %p123, %p124;
	@%p125 bra 	$L__BB0_85;
	st.global.f32 	[%rd10+20], %f874;
$L__BB0_85:
	setp.ge.s32 	%p126, %r24, %r27;
	setp.ge.s32 	%p127, %r14, %r28;
	or.pred  	%p128, %p127, %p126;
	@%p128 bra 	$L__BB0_87;
	st.global.f32 	[%rd2+20], %f873;
$L__BB0_87:
	setp.ge.s32 	%p129, %r24, %r27;
	setp.ge.s32 	%p130, %r15, %r28;
	or.pred  	%p131, %p130, %p129;
	@%p131 bra 	$L__BB0_89;
	st.global.f32 	[%rd9+20], %f872;
$L__BB0_89:
	setp.ge.s32 	%p132, %r24, %r27;
	setp.ge.s32 	%p133, %r16, %r28;
	or.pred  	%p134, %p133, %p132;
	@%p134 bra 	$L__BB0_91;
	st.global.f32 	[%rd11+20], %f871;
$L__BB0_91:
	setp.ge.s32 	%p135, %r24, %r27;
	setp.ge.s32 	%p136, %r17, %r28;
	or.pred  	%p137, %p136, %p135;
	@%p137 bra 	$L__BB0_93;
	st.global.f32 	[%rd5+20], %f870;
$L__BB0_93:
	setp.ge.s32 	%p138, %r24, %r27;
	setp.ge.s32 	%p139, %r18, %r28;
	or.pred  	%p140, %p139, %p138;
	@%p140 bra 	$L__BB0_95;
	st.global.f32 	[%rd6+20], %f869;
$L__BB0_95:
	setp.ge.s32 	%p141, %r24, %r27;
	setp.ge.s32 	%p142, %r19, %r28;
	or.pred  	%p143, %p142, %p141;
	@%p143 bra 	$L__BB0_97;
	st.global.f32 	[%rd7+20], %f868;
$L__BB0_97:
	setp.ge.s32 	%p144, %r24, %r27;
	setp.ge.s32 	%p145, %r20, %r28;
	or.pred  	%p146, %p145, %p144;
	@%p146 bra 	$L__BB0_99;
	st.global.f32 	[%rd8+20], %f867;
$L__BB0_99:
	setp.ge.s32 	%p147, %r6, %r28;
	add.s32 	%r25, %r54, 6;
	setp.ge.s32 	%p148, %r25, %r27;
	or.pred  	%p149, %p147, %p148;
	@%p149 bra 	$L__BB0_101;
	st.global.f32 	[%rd10+24], %f866;
$L__BB0_101:
	setp.ge.s32 	%p150, %r25, %r27;
	setp.ge.s32 	%p151, %r14, %r28;
	or.pred  	%p152, %p151, %p150;
	@%p152 bra 	$L__BB0_103;
	st.global.f32 	[%rd2+24], %f865;
$L__BB0_103:
	setp.ge.s32 	%p153, %r25, %r27;
	setp.ge.s32 	%p154, %r15, %r28;
	or.pred  	%p155, %p154, %p153;
	@%p155 bra 	$L__BB0_105;
	st.global.f32 	[%rd9+24], %f864;
$L__BB0_105:
	setp.ge.s32 	%p156, %r25, %r27;
	setp.ge.s32 	%p157, %r16, %r28;
	or.pred  	%p158, %p157, %p156;
	@%p158 bra 	$L__BB0_107;
	st.global.f32 	[%rd11+24], %f863;
$L__BB0_107:
	setp.ge.s32 	%p159, %r25, %r27;
	setp.ge.s32 	%p160, %r17, %r28;
	or.pred  	%p161, %p160, %p159;
	@%p161 bra 	$L__BB0_109;
	st.global.f32 	[%rd5+24], %f862;
$L__BB0_109:
	setp.ge.s32 	%p162, %r25, %r27;
	setp.ge.s32 	%p163, %r18, %r28;
	or.pred  	%p164, %p163, %p162;
	@%p164 bra 	$L__BB0_111;
	st.global.f32 	[%rd6+24], %f861;
$L__BB0_111:
	setp.ge.s32 	%p165, %r25, %r27;
	setp.ge.s32 	%p166, %r19, %r28;
	or.pred  	%p167, %p166, %p165;
	@%p167 bra 	$L__BB0_113;
	st.global.f32 	[%rd7+24], %f860;
$L__BB0_113:
	setp.ge.s32 	%p168, %r25, %r27;
	setp.ge.s32 	%p169, %r20, %r28;
	or.pred  	%p170, %p169, %p168;
	@%p170 bra 	$L__BB0_115;
	st.global.f32 	[%rd8+24], %f859;
$L__BB0_115:
	setp.ge.s32 	%p171, %r6, %r28;
	add.s32 	%r26, %r54, 7;
	setp.ge.s32 	%p172, %r26, %r27;
	or.pred  	%p173, %p171, %p172;
	@%p173 bra 	$L__BB0_117;
	st.global.f32 	[%rd10+28], %f858;
$L__BB0_117:
	setp.ge.s32 	%p174, %r26, %r27;
	setp.ge.s32 	%p175, %r14, %r28;
	or.pred  	%p176, %p175, %p174;
	@%p176 bra 	$L__BB0_119;
	st.global.f32 	[%rd2+28], %f857;
$L__BB0_119:
	setp.ge.s32 	%p177, %r26, %r27;
	setp.ge.s32 	%p178, %r15, %r28;
	or.pred  	%p179, %p178, %p177;
	@%p179 bra 	$L__BB0_121;
	st.global.f32 	[%rd9+28], %f856;
$L__BB0_121:
	setp.ge.s32 	%p180, %r26, %r27;
	setp.ge.s32 	%p181, %r16, %r28;
	or.pred  	%p182, %p181, %p180;
	@%p182 bra 	$L__BB0_123;
	st.global.f32 	[%rd11+28], %f855;
$L__BB0_123:
	setp.ge.s32 	%p183, %r26, %r27;
	setp.ge.s32 	%p184, %r17, %r28;
	or.pred  	%p185, %p184, %p183;
	@%p185 bra 	$L__BB0_125;
	st.global.f32 	[%rd5+28], %f854;
$L__BB0_125:
	setp.ge.s32 	%p186, %r26, %r27;
	setp.ge.s32 	%p187, %r18, %r28;
	or.pred  	%p188, %p187, %p186;
	@%p188 bra 	$L__BB0_127;
	st.global.f32 	[%rd6+28], %f853;
$L__BB0_127:
	setp.ge.s32 	%p189, %r26, %r27;
	setp.ge.s32 	%p190, %r19, %r28;
	or.pred  	%p191, %p190, %p189;
	@%p191 bra 	$L__BB0_129;
	st.global.f32 	[%rd7+28], %f852;
$L__BB0_129:
	setp.ge.s32 	%p192, %r26, %r27;
	setp.ge.s32 	%p193, %r20, %r28;
	or.pred  	%p194, %p193, %p192;
	@%p194 bra 	$L__BB0_131;
	st.global.f32 	[%rd8+28], %f851;
$L__BB0_131:
	ret;

}


// ===== COMPILED SASS (sm_100) =====

	.target	sm_100

	.elftype	@"ET_EXEC"


//--------------------- .note.nv.tkinfo           --------------------------
	.section	.note.nv.tkinfo,"",@"SHT_NOTE"
	.sectionflags	@"SHF_NOTE_NV_TKINFO"
	.tkinfo
        /*0018*/ 	.word	0x00000002
        /*0030*/ 	.string	""
        /*0030*/ 	.string	"ptxas"
        /*0030*/ 	.string	"Cuda compilation tools, release 13.0, V13.0.88"
        /*0030*/ 	.string	"Build cuda_13.0.r13.0/compiler.36424714_0"
        /*0030*/ 	.string	"-arch sm_100 -m 64 "



//--------------------- .note.nv.cuinfo           --------------------------
	.section	.note.nv.cuinfo,"",@"SHT_NOTE"
	.sectionflags	@"SHF_NOTE_NV_CUINFO"
        /*0018*/ 	.short	0x0002
        /*001a*/ 	.short	0x0064
        /*001c*/ 	.short	0x0082
	.zero		2


//--------------------- .nv.info                  --------------------------
	.section	.nv.info,"",@"SHT_CUDA_INFO"
	.align	4


	//----- nvinfo : EIATTR_REGCOUNT
	.align		4
        /*0000*/ 	.byte	0x04, 0x2f
        /*0002*/ 	.short	(.L_1 - .L_0)
	.align		4
.L_0:
        /*0004*/ 	.word	index@(_Z6kerneliiiPfS_S_)
        /*0008*/ 	.word	0x0000006d


	//----- nvinfo : EIATTR_FRAME_SIZE
	.align		4
.L_1:
        /*000c*/ 	.byte	0x04, 0x11
        /*000e*/ 	.short	(.L_3 - .L_2)
	.align		4
.L_2:
        /*0010*/ 	.word	index@(_Z6kerneliiiPfS_S_)
        /*0014*/ 	.word	0x00000000


	//----- nvinfo : EIATTR_MIN_STACK_SIZE
	.align		4
.L_3:
        /*0018*/ 	.byte	0x04, 0x12
        /*001a*/ 	.short	(.L_5 - .L_4)
	.align		4
.L_4:
        /*001c*/ 	.word	index@(_Z6kerneliiiPfS_S_)
        /*0020*/ 	.word	0x00000000
.L_5:


//--------------------- .nv.compat                --------------------------
	.section	.nv.compat,"",@"SHT_CUDA_COMPAT_INFO"
	.align	4
        /*0000*/ 	.byte	0x02, 0x09, 0x00, 0x00, 0x02, 0x02, 0x01, 0x00, 0x02, 0x05, 0x05, 0x00, 0x03, 0x07, 0x01, 0x01
        /*0010*/ 	.byte	0x02, 0x03, 0x00, 0x00, 0x02, 0x06, 0x01, 0x00, 0x04, 0x0b, 0x08, 0x00, 0x09, 0x00, 0x00, 0x00
        /*0020*/ 	.byte	0x00, 0x00, 0x00, 0x00


//--------------------- .nv.info._Z6kerneliiiPfS_S_ --------------------------
	.section	.nv.info._Z6kerneliiiPfS_S_,"",@"SHT_CUDA_INFO"
	.sectionflags	@""
	.align	4


	//----- nvinfo : EIATTR_CUDA_API_VERSION
	.align		4
        /*0000*/ 	.byte	0x04, 0x37
        /*0002*/ 	.short	(.L_7 - .L_6)
.L_6:
        /*0004*/ 	.word	0x00000082


	//----- nvinfo : EIATTR_KPARAM_INFO
	.align		4
.L_7:
        /*0008*/ 	.byte	0x04, 0x17
        /*000a*/ 	.short	(.L_9 - .L_8)
.L_8:
        /*000c*/ 	.word	0x00000000
        /*0010*/ 	.short	0x0005
        /*0012*/ 	.short	0x0020
        /*0014*/ 	.byte	0x00, 0xf5, 0x21, 0x00


	//----- nvinfo : EIATTR_KPARAM_INFO
	.align		4
.L_9:
        /*0018*/ 	.byte	0x04, 0x17
        /*001a*/ 	.short	(.L_11 - .L_10)
.L_10:
        /*001c*/ 	.word	0x00000000
        /*0020*/ 	.short	0x0004
        /*0022*/ 	.short	0x0018
        /*0024*/ 	.byte	0x00, 0xf5, 0x21, 0x00


	//----- nvinfo : EIATTR_KPARAM_INFO
	.align		4
.L_11:
        /*0028*/ 	.byte	0x04, 0x17
        /*002a*/ 	.short	(.L_13 - .L_12)
.L_12:
        /*002c*/ 	.word	0x00000000
        /*0030*/ 	.short	0x0003
        /*0032*/ 	.short	0x0010
        /*0034*/ 	.byte	0x00, 0xf5, 0x21, 0x00


	//----- nvinfo : EIATTR_KPARAM_INFO
	.align		4
.L_13:
        /*0038*/ 	.byte	0x04, 0x17
        /*003a*/ 	.short	(.L_15 - .L_14)
.L_14:
        /*003c*/ 	.word	0x00000000
        /*0040*/ 	.short	0x0002
        /*0042*/ 	.short	0x0008
        /*0044*/ 	.byte	0x00, 0xf0, 0x11, 0x00


	//----- nvinfo : EIATTR_KPARAM_INFO
	.align		4
.L_15:
        /*0048*/ 	.byte	0x04, 0x17
        /*004a*/ 	.short	(.L_17 - .L_16)
.L_16:
        /*004c*/ 	.word	0x00000000
        /*0050*/ 	.short	0x0001
        /*0052*/ 	.short	0x0004
        /*0054*/ 	.byte	0x00, 0xf0, 0x11, 0x00


	//----- nvinfo : EIATTR_KPARAM_INFO
	.align		4
.L_17:
        /*0058*/ 	.byte	0x04, 0x17
        /*005a*/ 	.short	(.L_19 - .L_18)
.L_18:
        /*005c*/ 	.word	0x00000000
        /*0060*/ 	.short	0x0000
        /*0062*/ 	.short	0x0000
        /*0064*/ 	.byte	0x00, 0xf0, 0x11, 0x00


	//----- nvinfo : EIATTR_SPARSE_MMA_MASK
	.align		4
.L_19:
        /*0068*/ 	.byte	0x03, 0x50
        /*006a*/ 	.short	0x0000


	//----- nvinfo : EIATTR_MAXREG_COUNT
	.align		4
        /*006c*/ 	.byte	0x03, 0x1b
        /*006e*/ 	.short	0x00ff


	//----- nvinfo : EIATTR_NUM_BARRIERS
	.align		4
        /*0070*/ 	.byte	0x02, 0x4c
        /*0072*/ 	.byte	0x01
	.zero		1


	//----- nvinfo : EIATTR_MERCURY_ISA_VERSION
	.align		4
        /*0074*/ 	.byte	0x03, 0x5f
        /*0076*/ 	.short	0x0101


	//----- nvinfo : EIATTR_VRC_CTA_INIT_COUNT
	.align		4
        /*0078*/ 	.byte	0x02, 0x4a
	.zero		1
	.zero		1


	//----- nvinfo : EIATTR_EXIT_INSTR_OFFSETS
	.align		4
        /*007c*/ 	.byte	0x04, 0x1c
        /*007e*/ 	.short	(.L_21 - .L_20)


	//   ....[0]....
.L_20:
        /*0080*/ 	.word	0x00003680


	//   ....[1]....
        /*0084*/ 	.word	0x000036a0


	//----- nvinfo : EIATTR_CBANK_PARAM_SIZE
	.align		4
.L_21:
        /*0088*/ 	.byte	0x03, 0x19
        /*008a*/ 	.short	0x0028


	//----- nvinfo : EIATTR_PARAM_CBANK
	.align		4
        /*008c*/ 	.byte	0x04, 0x0a
        /*008e*/ 	.short	(.L_23 - .L_22)
	.align		4
.L_22:
        /*0090*/ 	.word	index@(.nv.constant0._Z6kerneliiiPfS_S_)
        /*0094*/ 	.short	0x0380
        /*0096*/ 	.short	0x0028


	//----- nvinfo : EIATTR_SW_WAR
	.align		4
.L_23:
        /*0098*/ 	.byte	0x04, 0x36
        /*009a*/ 	.short	(.L_25 - .L_24)
.L_24:
        /*009c*/ 	.word	0x00000008
.L_25:


//--------------------- .nv.callgraph             --------------------------
	.section	.nv.callgraph,"",@"SHT_CUDA_CALLGRAPH"
	.align	4
	.sectionentsize	8
	.align		4
        /*0000*/ 	.word	0x00000000
	.align		4
        /*0004*/ 	.word	0xffffffff
	.align		4
        /*0008*/ 	.word	0x00000000
	.align		4
        /*000c*/ 	.word	0xfffffffe
	.align		4
        /*0010*/ 	.word	0x00000000
	.align		4
        /*0014*/ 	.word	0xfffffffd
	.align		4
        /*0018*/ 	.word	0x00000000
	.align		4
        /*001c*/ 	.word	0xfffffffc


//--------------------- .text._Z6kerneliiiPfS_S_  --------------------------
	.section	.text._Z6kerneliiiPfS_S_,"ax",@progbits
	.align	128
        .global         _Z6kerneliiiPfS_S_
        .type           _Z6kerneliiiPfS_S_,@function
        .size           _Z6kerneliiiPfS_S_,(.L_x_3 - _Z6kerneliiiPfS_S_)
        .other          _Z6kerneliiiPfS_S_,@"STO_CUDA_ENTRY STV_DEFAULT"
_Z6kerneliiiPfS_S_:
.text._Z6kerneliiiPfS_S_:
[----:B------:R-:W-:Y:S01]  /*0000*/  LDC R1, c[0x0][0x37c] ;  /* 0x0000df00ff017b82 */ /* 0x000fe20000000800 */
[----:B------:R-:W0:Y:S01]  /*0010*/  LDCU UR10, c[0x0][0x388] ;  /* 0x00007100ff0a77ac */ /* 0x000e220008000800 */
[----:B------:R-:W1:Y:S01]  /*0020*/  S2R R0, SR_CTAID.X ;  /* 0x0000000000007919 */ /* 0x000e620000002500 */
[----:B------:R-:W-:Y:S01]  /*0030*/  HFMA2 R93, -RZ, RZ, 0, 0 ;  /* 0x00000000ff5d7431 */ /* 0x000fe200000001ff */
[----:B------:R-:W-:Y:S02]  /*0040*/  CS2R R84, SRZ ;  /* 0x0000000000547805 */ /* 0x000fe4000001ff00 */
[----:B------:R-:W-:Y:S01]  /*0050*/  CS2R R88, SRZ ;  /* 0x0000000000587805 */ /* 0x000fe2000001ff00 */
[----:B------:R-:W2:Y:S01]  /*0060*/  S2R R2, SR_CTAID.Y ;  /* 0x0000000000027919 */ /* 0x000ea20000002600 */
[----:B------:R-:W-:Y:S02]  /*0070*/  CS2R R82, SRZ ;  /* 0x0000000000527805 */ /* 0x000fe4000001ff00 */
[----:B------:R-:W-:-:S02]  /*0080*/  CS2R R86, SRZ ;  /* 0x0000000000567805 */ /* 0x000fc4000001ff00 */
[----:B------:R-:W-:Y:S01]  /*0090*/  CS2R R90, SRZ ;  /* 0x00000000005a7805 */ /* 0x000fe2000001ff00 */
[----:B------:R-:W3:Y:S01]  /*00a0*/  S2R R3, SR_TID.X ;  /* 0x0000000000037919 */ /* 0x000ee20000002100 */
[----:B------:R-:W-:Y:S02]  /*00b0*/  CS2R R80, SRZ ;  /* 0x0000000000507805 */ /* 0x000fe4000001ff00 */
[----:B------:R-:W-:Y:S02]  /*00c0*/  CS2R R96, SRZ ;  /* 0x0000000000607805 */ /* 0x000fe4000001ff00 */
[----:B------:R-:W-:Y:S02]  /*00d0*/  CS2R R94, SRZ ;  /* 0x00000000005e7805 */ /* 0x000fe4000001ff00 */
[----:B------:R-:W-:Y:S02]  /*00e0*/  CS2R R72, SRZ ;  /* 0x0000000000487805 */ /* 0x000fe4000001ff00 */
[----:B------:R-:W-:-:S02]  /*00f0*/  CS2R R78, SRZ ;  /* 0x00000000004e7805 */ /* 0x000fc4000001ff00 */
[----:B------:R-:W-:Y:S02]  /*0100*/  CS2R R74, SRZ ;  /* 0x00000000004a7805 */ /* 0x000fe4000001ff00 */
[----:B------:R-:W-:Y:S02]  /*0110*/  CS2R R76, SRZ ;  /* 0x00000000004c7805 */ /* 0x000fe4000001ff00 */
[----:B------:R-:W-:Y:S01]  /*0120*/  CS2R R70, SRZ ;  /* 0x0000000000467805 */ /* 0x000fe2000001ff00 */
[----:B0-----:R-:W-:Y:S01]  /*0130*/  UISETP.GE.AND UP0, UPT, UR10, 0x1, UPT ;  /* 0x000000010a00788c */ /* 0x001fe2000bf06270 */
[----:B------:R-:W-:Y:S02]  /*0140*/  CS2R R66, SRZ ;  /* 0x0000000000427805 */ /* 0x000fe4000001ff00 */
[----:B------:R-:W-:Y:S02]  /*0150*/  CS2R R68, SRZ ;  /* 0x0000000000447805 */ /* 0x000fe4000001ff00 */
[----:B------:R-:W-:-:S02]  /*0160*/  CS2R R60, SRZ ;  /* 0x00000000003c7805 */ /* 0x000fc4000001ff00 */
[----:B------:R-:W-:Y:S02]  /*0170*/  CS2R R62, SRZ ;  /* 0x00000000003e7805 */ /* 0x000fe4000001ff00 */
[----:B------:R-:W-:Y:S02]  /*0180*/  CS2R R64, SRZ ;  /* 0x0000000000407805 */ /* 0x000fe4000001ff00 */
[----:B------:R-:W-:Y:S02]  /*0190*/  CS2R R52, SRZ ;  /* 0x0000000000347805 */ /* 0x000fe4000001ff00 */
        /* <DEDUP_REMOVED lines=9> */
[----:B------:R-:W-:Y:S02]  /*0230*/  MOV R11, RZ ;  /* 0x000000ff000b7202 */ /* 0x000fe40000000f00 */
[----:B------:R-:W-:Y:S02]  /*0240*/  CS2R R6, SRZ ;  /* 0x0000000000067805 */ /* 0x000fe4000001ff00 */
[----:B------:R-:W-:Y:S02]  /*0250*/  CS2R R8, SRZ ;  /* 0x0000000000087805 */ /* 0x000fe4000001ff00 */
[----:B------:R-:W-:Y:S01]  /*0260*/  CS2R R12, SRZ ;  /* 0x00000000000c7805 */ /* 0x000fe2000001ff00 */
[----:B------:R-:W0:Y:S01]  /*0270*/  LDCU.64 UR8, c[0x0][0x358] ;  /* 0x00006b00ff0877ac */ /* 0x000e220008000a00 */
[----:B-123--:R-:W-:Y:S05]  /*0280*/  BRA.U !UP0, `(.L_x_0) ;  /* 0x0000002508847547 */ /* 0x00efea000b800000 */
[-C--:B------:R-:W-:Y:S01]  /*0290*/  LEA R4, R2, R3.reuse, 0x6 ;  /* 0x0000000302047211 */ /* 0x080fe200078e30ff */
[----:B------:R-:W-:Y:S01]  /*02a0*/  UMOV UR4, URZ ;  /* 0x000000ff00047c82 */ /* 0x000fe20008000000 */
[----:B------:R-:W-:Y:S02]  /*02b0*/  LEA R10, R0, R3, 0x6 ;  /* 0x00000003000a7211 */ /* 0x000fe400078e30ff */
[----:B------:R-:W-:Y:S01]  /*02c0*/  MOV R84, RZ ;  /* 0x000000ff00547202 */ /* 0x000fe20000000f00 */
[----:B------:R-:W-:-:S07]  /*02d0*/  IMAD R4, R4, UR10, RZ ;  /* 0x0000000a04047c24 */ /* 0x000fce000f8e02ff */
.L_x_1:
[----:B------:R-:W1:Y:S08]  /*02e0*/  LDC.64 R28, c[0x0][0x390] ;  /* 0x0000e400ff1c7b82 */ /* 0x000e700000000a00 */
[----:B------:R-:W2:Y:S08]  /*02f0*/  LDC R15, c[0x0][0x380] ;  /* 0x0000e000ff0f7b82 */ /* 0x000eb00000000800 */
[----:B------:R-:W3:Y:S01]  /*0300*/  LDC.64 R16, c[0x0][0x398] ;  /* 0x0000e600ff107b82 */ /* 0x000ee20000000a00 */
[----:B-1----:R-:W-:-:S04]  /*0310*/  IMAD.WIDE R28, R10, 0x4, R28 ;  /* 0x000000040a1c7825 */ /* 0x002fc800078e021c */
[----:B--2---:R-:W-:-:S03]  /*0320*/  IMAD.WIDE R26, R15, 0x4, R28 ;  /* 0x000000040f1a7825 */ /* 0x004fc600078e021c */
[----:B------:R-:W-:Y:S01]  /*0330*/  BAR.SYNC.DEFER_BLOCKING 0x0 ;  /* 0x0000000000007b1d */ /* 0x000fe20000010000 */
[----:B------:R-:W-:-:S04]  /*0340*/  IMAD.WIDE R24, R15, 0x4, R26 ;  /* 0x000000040f187825 */ /* 0x000fc800078e021a */
[----:B------:R-:W-:-:S04]  /*0350*/  IMAD.WIDE R22, R15, 0x4, R24 ;  /* 0x000000040f167825 */ /* 0x000fc800078e0218 */
[----:B------:R-:W-:-:S04]  /*0360*/  IMAD.WIDE R20, R15, 0x4, R22 ;  /* 0x000000040f147825 */ /* 0x000fc800078e0216 */
[----:B---3--:R-:W-:Y:S01]  /*0370*/  IMAD.WIDE.U32 R16, R4, 0x4, R16 ;  /* 0x0000000404107825 */ /* 0x008fe200078e0010 */
[----:B0-----:R-:W2:Y:S03]  /*0380*/  LDG.E R28, desc[UR8][R28.64] ;  /* 0x000000081c1c7981 */ /* 0x001ea6000c1e1900 */
[C---:B------:R-:W-:Y:S01]  /*0390*/  IMAD.WIDE R18, R15.reuse, 0x4, R20 ;  /* 0x000000040f127825 */ /* 0x040fe200078e0214 */
[----:B------:R-:W3:Y:S03]  /*03a0*/  LDG.E R14, desc[UR8][R16.64] ;  /* 0x00000008100e7981 */ /* 0x000ee6000c1e1900 */
[C---:B------:R-:W-:Y:S01]  /*03b0*/  IMAD.WIDE R30, R15.reuse, 0x4, R18 ;  /* 0x000000040f1e7825 */ /* 0x040fe200078e0212 */
[----:B------:R-:W4:Y:S04]  /*03c0*/  LDG.E R26, desc[UR8][R26.64] ;  /* 0x000000081a1a7981 */ /* 0x000f28000c1e1900 */
[----:B------:R-:W5:Y:S04]  /*03d0*/  LDG.E R34, desc[UR8][R16.64+0x4] ;  /* 0x0000040810227981 */ /* 0x000f68000c1e1900 */
[----:B------:R-:W5:Y:S04]  /*03e0*/  LDG.E R24, desc[UR8][R24.64] ;  /* 0x0000000818187981 */ /* 0x000f68000c1e1900 */
[----:B------:R-:W5:Y:S01]  /*03f0*/  LDG.E R36, desc[UR8][R16.64+0x8] ;  /* 0x0000080810247981 */ /* 0x000f62000c1e1900 */
[----:B------:R-:W-:-:S03]  /*0400*/  IMAD.WIDE R32, R15, 0x4, R30 ;  /* 0x000000040f207825 */ /* 0x000fc600078e021e */
[----:B------:R-:W5:Y:S04]  /*0410*/  LDG.E R22, desc[UR8][R22.64] ;  /* 0x0000000816167981 */ /* 0x000f68000c1e1900 */
[----:B------:R-:W5:Y:S04]  /*0420*/  LDG.E R38, desc[UR8][R16.64+0xc] ;  /* 0x00000c0810267981 */ /* 0x000f68000c1e1900 */
[----:B------:R-:W5:Y:S04]  /*0430*/  LDG.E R20, desc[UR8][R20.64] ;  /* 0x0000000814147981 */ /* 0x000f68000c1e1900 */
[----:B------:R-:W5:Y:S04]  /*0440*/  LDG.E R92, desc[UR8][R16.64+0x10] ;  /* 0x00001008105c7981 */ /* 0x000f68000c1e1900 */
[----:B------:R0:W5:Y:S04]  /*0450*/  LDG.E R18, desc[UR8][R18.64] ;  /* 0x0000000812127981 */ /* 0x000168000c1e1900 */
[----:B------:R-:W5:Y:S04]  /*0460*/  LDG.E R98, desc[UR8][R16.64+0x14] ;  /* 0x0000140810627981 */ /* 0x000f68000c1e1900 */
[----:B------:R-:W5:Y:S04]  /*0470*/  LDG.E R100, desc[UR8][R30.64] ;  /* 0x000000081e647981 */ /* 0x000f68000c1e1900 */
[----:B------:R-:W5:Y:S04]  /*0480*/  LDG.E R102, desc[UR8][R16.64+0x18] ;  /* 0x0000180810667981 */ /* 0x000f68000c1e1900 */
[----:B------:R-:W5:Y:S04]  /*0490*/  LDG.E R104, desc[UR8][R32.64] ;  /* 0x0000000820687981 */ /* 0x000f68000c1e1900 */
[----:B------:R-:W5:Y:S01]  /*04a0*/  LDG.E R106, desc[UR8][R16.64+0x1c] ;  /* 0x00001c08106a7981 */ /* 0x000f62000c1e1900 */
[----:B------:R-:W1:Y:S01]  /*04b0*/  S2UR UR7, SR_CgaCtaId ;  /* 0x00000000000779c3 */ /* 0x000e620000008800 */
[----:B------:R-:W-:-:S02]  /*04c0*/  UMOV UR5, 0x400 ;  /* 0x0000040000057882 */ /* 0x000fc40000000000 */
[----:B------:R-:W-:Y:S01]  /*04d0*/  UIADD3 UR6, UPT, UPT, UR5, 0x800, URZ ;  /* 0x0000080005067890 */ /* 0x000fe2000fffe0ff */
[C---:B0-----:R-:W-:Y:S01]  /*04e0*/  SHF.L.U32 R19, R3.reuse, 0x2, RZ ;  /* 0x0000000203137819 */ /* 0x041fe200000006ff */
[----:B-1----:R-:W-:Y:S02]  /*04f0*/  ULEA UR5, UR7, UR5, 0x18 ;  /* 0x0000000507057291 */ /* 0x002fe4000f8ec0ff */
[----:B------:R-:W-:Y:S01]  /*0500*/  ULEA UR6, UR7, UR6, 0x18 ;  /* 0x0000000607067291 */ /* 0x000fe2000f8ec0ff */
[----:B------:R-:W-:-:S04]  /*0510*/  SHF.L.U32 R5, R3, 0x5, RZ ;  /* 0x0000000503057819 */ /* 0x000fc800000006ff */
[----:B------:R-:W-:Y:S02]  /*0520*/  LOP3.LUT R5, R5, 0xe0, RZ, 0xc0, !PT ;  /* 0x000000e005057812 */ /* 0x000fe400078ec0ff */
[----:B--2---:R-:W-:Y:S04]  /*0530*/  STS [R19+UR5], R28 ;  /* 0x0000001c13007988 */ /* 0x004fe80008000805 */
[----:B---3--:R0:W-:Y:S04]  /*0540*/  STS [R19+UR6], R14 ;  /* 0x0000000e13007988 */ /* 0x0081e80008000806 */
[----:B----4-:R-:W-:Y:S04]  /*0550*/  STS [R19+UR5+0x100], R26 ;  /* 0x0001001a13007988 */ /* 0x010fe80008000805 */
[----:B-----5:R-:W-:Y:S04]  /*0560*/  STS [R19+UR6+0x100], R34 ;  /* 0x0001002213007988 */ /* 0x020fe80008000806 */
[----:B------:R-:W-:Y:S04]  /*0570*/  STS [R19+UR5+0x200], R24 ;  /* 0x0002001813007988 */ /* 0x000fe80008000805 */
        /* <DEDUP_REMOVED lines=10> */
[----:B------:R-:W-:Y:S01]  /*0620*/  STS [R19+UR6+0x700], R106 ;  /* 0x0007006a13007988 */ /* 0x000fe20008000806 */
[----:B------:R-:W-:Y:S01]  /*0630*/  BAR.SYNC.DEFER_BLOCKING 0x0 ;  /* 0x0000000000007b1d */ /* 0x000fe20000010000 */
[----:B0-----:R-:W-:-:S05]  /*0640*/  LOP3.LUT R14, R19, 0xfe0, RZ, 0xc0, !PT ;  /* 0x00000fe0130e7812 */ /* 0x001fca00078ec0ff */
[----:B------:R-:W-:Y:S04]  /*0650*/  LDS.128 R28, [R14+UR6] ;  /* 0x000000060e1c7984 */ /* 0x000fe80008000c00 */
[----:B------:R-:W-:Y:S04]  /*0660*/  LDS.128 R20, [R14+UR6+0x10] ;  /* 0x000010060e147984 */ /* 0x000fe80008000c00 */
[----:B------:R-:W0:Y:S04]  /*0670*/  LDS.128 R24, [R5+UR5+0x10] ;  /* 0x0000100505187984 */ /* 0x000e280008000c00 */
[----:B------:R-:W1:Y:S04]  /*0680*/  LDS.128 R32, [R5+UR5] ;  /* 0x0000000505207984 */ /* 0x000e680008000c00 */
[----:B------:R-:W-:Y:S01]  /*0690*/  LDS.128 R36, [R14+UR6+0x110] ;  /* 0x000110060e247984 */ /* 0x000fe20008000c00 */
[----:B0-----:R-:W-:Y:S01]  /*06a0*/  FFMA R69, R28, R24, R69 ;  /* 0x000000181c457223 */ /* 0x001fe20000000045 */
[C---:B------:R-:W-:Y:S01]  /*06b0*/  FFMA R67, R24.reuse, R29, R67 ;  /* 0x0000001d18437223 */ /* 0x040fe20000000043 */
[C---:B------:R-:W-:Y:S01]  /*06c0*/  FFMA R65, R24.reuse, R30, R65 ;  /* 0x0000001e18417223 */ /* 0x040fe20000000041 */
[----:B------:R-:W-:Y:S01]  /*06d0*/  FFMA R62, R24, R31, R62 ;  /* 0x0000001f183e7223 */ /* 0x000fe2000000003e */
[----:B------:R-:W-:Y:S01]  /*06e0*/  FFMA R63, R20, R24, R63 ;  /* 0x00000018143f7223 */ /* 0x000fe2000000003f */
[C---:B------:R-:W-:Y:S01]  /*06f0*/  FFMA R60, R24.reuse, R21, R60 ;  /* 0x00000015183c7223 */ /* 0x040fe2000000003c */
[C---:B------:R-:W-:Y:S01]  /*0700*/  FFMA R61, R24.reuse, R22, R61 ;  /* 0x00000016183d7223 */ /* 0x040fe2000000003d */
[----:B------:R-:W-:Y:S01]  /*0710*/  FFMA R70, R24, R23, R70 ;  /* 0x0000001718467223 */ /* 0x000fe20000000046 */
[-C--:B------:R-:W-:Y:S01]  /*0720*/  FFMA R77, R28, R25.reuse, R77 ;  /* 0x000000191c4d7223 */ /* 0x080fe2000000004d */
[-C--:B------:R-:W-:Y:S01]  /*0730*/  FFMA R68, R29, R25.reuse, R68 ;  /* 0x000000191d447223 */ /* 0x080fe20000000044 */
[-C--:B------:R-:W-:Y:S01]  /*0740*/  FFMA R75, R30, R25.reuse, R75 ;  /* 0x000000191e4b7223 */ /* 0x080fe2000000004b */
[-C--:B------:R-:W-:Y:S01]  /*0750*/  FFMA R66, R31, R25.reuse, R66 ;  /* 0x000000191f427223 */ /* 0x080fe20000000042 */
[-C--:B------:R-:W-:Y:S01]  /*0760*/  FFMA R73, R20, R25.reuse, R73 ;  /* 0x0000001914497223 */ /* 0x080fe20000000049 */
[-C--:B------:R-:W-:Y:S01]  /*0770*/  FFMA R24, R21, R25.reuse, R94 ;  /* 0x0000001915187223 */ /* 0x080fe2000000005e */
[-C--:B------:R-:W-:Y:S01]  /*0780*/  FFMA R71, R22, R25.reuse, R71 ;  /* 0x0000001916477223 */ /* 0x080fe20000000047 */
[----:B------:R-:W-:Y:S01]  /*0790*/  FFMA R78, R23, R25, R78 ;  /* 0x00000019174e7223 */ /* 0x000fe2000000004e */
[-C--:B------:R-:W-:Y:S01]  /*07a0*/  FFMA R83, R28, R26.reuse, R83 ;  /* 0x0000001a1c537223 */ /* 0x080fe20000000053 */
[-C--:B------:R-:W-:Y:S01]  /*07b0*/  FFMA R76, R29, R26.reuse, R76 ;  /* 0x0000001a1d4c7223 */ /* 0x080fe2000000004c */
[-C--:B------:R-:W-:Y:S01]  /*07c0*/  FFMA R81, R30, R26.reuse, R81 ;  /* 0x0000001a1e517223 */ /* 0x080fe20000000051 */
[-C--:B------:R-:W-:Y:S01]  /*07d0*/  FFMA R74, R31, R26.reuse, R74 ;  /* 0x0000001a1f4a7223 */ /* 0x080fe2000000004a */
[-C--:B------:R-:W-:Y:S01]  /*07e0*/  FFMA R79, R20, R26.reuse, R79 ;  /* 0x0000001a144f7223 */ /* 0x080fe2000000004f */
[-C--:B------:R-:W-:Y:S01]  /*07f0*/  FFMA R72, R21, R26.reuse, R72 ;  /* 0x0000001a15487223 */ /* 0x080fe20000000048 */
[----:B------:R-:W-:Y:S01]  /*0800*/  FFMA R25, R22, R26, R95 ;  /* 0x0000001a16197223 */ /* 0x000fe2000000005f */
[C---:B-1----:R-:W-:Y:S01]  /*0810*/  FFMA R13, R32.reuse, R28, R13 ;  /* 0x0000001c200d7223 */ /* 0x042fe2000000000d */
[C---:B------:R-:W-:Y:S01]  /*0820*/  FFMA R12, R32.reuse, R29, R12 ;  /* 0x0000001d200c7223 */ /* 0x040fe2000000000c */
[C---:B------:R-:W-:Y:S01]  /*0830*/  FFMA R9, R32.reuse, R30, R9 ;  /* 0x0000001e20097223 */ /* 0x040fe20000000009 */
[C---:B------:R-:W-:Y:S01]  /*0840*/  FFMA R8, R32.reuse, R31, R8 ;  /* 0x0000001f20087223 */ /* 0x040fe20000000008 */
[C---:B------:R-:W-:Y:S01]  /*0850*/  FFMA R7, R32.reuse, R20, R7 ;  /* 0x0000001420077223 */ /* 0x040fe20000000007 */
        /* <DEDUP_REMOVED lines=36> */
[----:B------:R-:W0:Y:S04]  /*0aa0*/  LDS.128 R28, [R5+UR5+0x100] ;  /* 0x00010005051c7984 */ /* 0x000e280008000c00 */
[----:B------:R-:W1:Y:S04]  /*0ab0*/  LDS.128 R32, [R14+UR6+0x100] ;  /* 0x000100060e207984 */ /* 0x000e680008000c00 */
[----:B------:R-:W2:Y:S01]  /*0ac0*/  LDS.128 R20, [R5+UR5+0x110] ;  /* 0x0001100505147984 */ /* 0x000ea20008000c00 */
[C---:B0-----:R-:W-:Y:S01]  /*0ad0*/  FFMA R7, R28.reuse, R36, R7 ;  /* 0x000000241c077223 */ /* 0x041fe20000000007 */
[C---:B------:R-:W-:Y:S01]  /*0ae0*/  FFMA R6, R28.reuse, R37, R6 ;  /* 0x000000251c067223 */ /* 0x040fe20000000006 */
[C---:B------:R-:W-:Y:S01]  /*0af0*/  FFMA R11, R28.reuse, R38, R11 ;  /* 0x000000261c0b7223 */ /* 0x040fe2000000000b */
[C---:B------:R-:W-:Y:S01]  /*0b00*/  FFMA R42, R28.reuse, R39, R42 ;  /* 0x000000271c2a7223 */ /* 0x040fe2000000002a */
[C---:B-1----:R-:W-:Y:S01]  /*0b10*/  FFMA R13, R28.reuse, R32, R13 ;  /* 0x000000201c0d7223 */ /* 0x042fe2000000000d */
        /* <DEDUP_REMOVED lines=27> */
[----:B--2---:R-:W-:Y:S01]  /*0cd0*/  FFMA R69, R32, R20, R69 ;  /* 0x0000001420457223 */ /* 0x004fe20000000045 */
        /* <DEDUP_REMOVED lines=31> */
[----:B------:R-:W-:Y:S04]  /*0ed0*/  LDS.128 R16, [R5+UR5+0x200] ;  /* 0x0002000505107984 */ /* 0x000fe80008000c00 */
[----:B------:R-:W0:Y:S04]  /*0ee0*/  LDS.128 R24, [R14+UR6+0x200] ;  /* 0x000200060e187984 */ /* 0x000e280008000c00 */
[----:B------:R-:W1:Y:S04]  /*0ef0*/  LDS.128 R28, [R14+UR6+0x210] ;  /* 0x000210060e1c7984 */ /* 0x000e680008000c00 */
[----:B------:R-:W2:Y:S04]  /*0f00*/  LDS.128 R20, [R5+UR5+0x210] ;  /* 0x0002100505147984 */ /* 0x000ea80008000c00 */
[----:B------:R-:W-:Y:S01]  /*0f10*/  LDS.128 R32, [R14+UR6+0x310] ;  /* 0x000310060e207984 */ /* 0x000fe20008000c00 */
        /* <DEDUP_REMOVED lines=272> */
[----:B------:R-:W-:Y:S01]  /*2020*/  UIADD3 UR4, UPT, UPT, UR4, 0x8, URZ ;  /* 0x0000000804047890 */ /* 0x000fe2000fffe0ff */
        /* <DEDUP_REMOVED lines=67> */
[----:B------:R-:W-:Y:S01]  /*2460*/  UISETP.GE.AND UP0, UPT, UR4, UR10, UPT ;  /* 0x0000000a0400728c */ /* 0x000fe2000bf06270 */
[----:B------:R-:W-:-:S02]  /*2470*/  LEA R10, R15, R10, 0x3 ;  /* 0x0000000a0f0a7211 */ /* 0x000fc400078e18ff */
[----:B------:R-:W-:Y:S01]  /*2480*/  IADD3 R4, PT, PT, R4, 0x8, RZ ;  /* 0x0000000804047810 */ /* 0x000fe20007ffe0ff */
        /* <DEDUP_REMOVED lines=64> */
[----:B------:R-:W-:Y:S06]  /*2890*/  BRA.U !UP0, `(.L_x_1) ;  /* 0xffffffd908907547 */ /* 0x000fec000b83ffff */
.L_x_0:
[----:B------:R-:W1:Y:S01]  /*28a0*/  LDCU.64 UR6, c[0x0][0x380] ;  /* 0x00007000ff0677ac */ /* 0x000e620008000a00 */
[C---:B------:R-:W-:Y:S02]  /*28b0*/  SHF.L.U32 R4, R3.reuse, 0x3, RZ ;  /* 0x0000000303047819 */ /* 0x040fe400000006ff */
[----:B------:R-:W-:Y:S01]  /*28c0*/  LOP3.LUT R35, R3, 0x3f8, RZ, 0xc0, !PT ;  /* 0x000003f803237812 */ /* 0x000fe200078ec0ff */
[----:B------:R-:W2:Y:S01]  /*28d0*/  LDCU.64 UR4, c[0x0][0x3a0] ;  /* 0x00007400ff0477ac */ /* 0x000ea20008000a00 */
[----:B------:R-:W-:Y:S02]  /*28e0*/  LOP3.LUT R5, R4, 0x38, RZ, 0xc0, !PT ;  /* 0x0000003804057812 */ /* 0x000fe400078ec0ff */
[----:B------:R-:W-:Y:S02]  /*28f0*/  LEA R35, R2, R35, 0x6 ;  /* 0x0000002302237211 */ /* 0x000fe400078e30ff */
[----:B------:R-:W-:Y:S02]  /*2900*/  LEA R0, R0, R5, 0x6 ;  /* 0x0000000500007211 */ /* 0x000fe400078e30ff */
[----:B------:R-:W-:-:S02]  /*2910*/  IADD3 R33, PT, PT, R35, 0x1, RZ ;  /* 0x0000000123217810 */ /* 0x000fc40007ffe0ff */
[C---:B------:R-:W-:Y:S02]  /*2920*/  IADD3 R31, PT, PT, R35.reuse, 0x2, RZ ;  /* 0x00000002231f7810 */ /* 0x040fe40007ffe0ff */
[C---:B------:R-:W-:Y:S02]  /*2930*/  IADD3 R29, PT, PT, R35.reuse, 0x3, RZ ;  /* 0x00000003231d7810 */ /* 0x040fe40007ffe0ff */
[C---:B------:R-:W-:Y:S01]  /*2940*/  IADD3 R27, PT, PT, R35.reuse, 0x4, RZ ;  /* 0x00000004231b7810 */ /* 0x040fe20007ffe0ff */
[----:B-1----:R-:W-:Y:S01]  /*2950*/  IMAD R99, R35, UR6, RZ ;  /* 0x0000000623637c24 */ /* 0x002fe2000f8e02ff */
[C---:B------:R-:W-:Y:S01]  /*2960*/  ISETP.GE.AND P4, PT, R0.reuse, UR6, PT ;  /* 0x0000000600007c0c */ /* 0x040fe2000bf86270 */
[----:B------:R-:W-:Y:S01]  /*2970*/  IMAD R101, R31, UR6, RZ ;  /* 0x000000061f657c24 */ /* 0x000fe2000f8e02ff */
[----:B------:R-:W-:Y:S02]  /*2980*/  ISETP.GE.AND P0, PT, R0, UR6, PT ;  /* 0x0000000600007c0c */ /* 0x000fe4000bf06270 */
[----:B------:R-:W-:-:S02]  /*2990*/  ISETP.LT.AND P4, PT, R35, UR7, !P4 ;  /* 0x0000000723007c0c */ /* 0x000fc4000e781270 */
[----:B------:R-:W-:Y:S02]  /*29a0*/  ISETP.GE.OR P1, PT, R33, UR7, P0 ;  /* 0x0000000721007c0c */ /* 0x000fe40008726670 */
[----:B------:R-:W-:Y:S02]  /*29b0*/  ISETP.GE.OR P6, PT, R31, UR7, P0 ;  /* 0x000000071f007c0c */ /* 0x000fe400087c6670 */
[----:B------:R-:W-:Y:S02]  /*29c0*/  ISETP.GE.OR P2, PT, R29, UR7, P0 ;  /* 0x000000071d007c0c */ /* 0x000fe40008746670 */
[----:B------:R-:W-:Y:S02]  /*29d0*/  ISETP.GE.OR P3, PT, R27, UR7, P0 ;  /* 0x000000071b007c0c */ /* 0x000fe40008766670 */
[C---:B------:R-:W-:Y:S02]  /*29e0*/  IADD3 R25, PT, PT, R35.reuse, 0x5, RZ ;  /* 0x0000000523197810 */ /* 0x040fe40007ffe0ff */
[C---:B------:R-:W-:Y:S01]  /*29f0*/  IADD3 R37, PT, PT, R35.reuse, 0x6, RZ ;  /* 0x0000000623257810 */ /* 0x040fe20007ffe0ff */
[----:B------:R-:W1:Y:S01]  /*2a00*/  @P4 LDC.64 R16, c[0x0][0x3a0] ;  /* 0x0000e800ff104b82 */ /* 0x000e620000000a00 */
[C-C-:B------:R-:W-:Y:S01]  /*2a10*/  @P4 IMAD R3, R35.reuse, UR6, R0.reuse ;  /* 0x0000000623034c24 */ /* 0x140fe2000f8e0200 */
[----:B------:R-:W-:Y:S01]  /*2a20*/  IADD3 R39, PT, PT, R35, 0x7, RZ ;  /* 0x0000000723277810 */ /* 0x000fe20007ffe0ff */
[--C-:B------:R-:W-:Y:S01]  /*2a30*/  @!P1 IMAD R21, R33, UR6, R0.reuse ;  /* 0x0000000621159c24 */ /* 0x100fe2000f8e0200 */
[----:B------:R-:W-:Y:S01]  /*2a40*/  ISETP.GE.OR P5, PT, R37, UR7, P0 ;  /* 0x0000000725007c0c */ /* 0x000fe200087a6670 */
[--C-:B------:R-:W-:Y:S01]  /*2a50*/  @!P6 IMAD R23, R31, UR6, R0.reuse ;  /* 0x000000061f17ec24 */ /* 0x100fe2000f8e0200 */
[----:B------:R-:W-:-:S02]  /*2a60*/  SHF.R.S32.HI R10, RZ, 0x1f, R0 ;  /* 0x0000001fff0a7819 */ /* 0x000fc40000011400 */
[----:B------:R-:W3:Y:S08]  /*2a70*/  @!P1 LDC.64 R14, c[0x0][0x3a0] ;  /* 0x0000e800ff0e9b82 */ /* 0x000ef00000000a00 */
[----:B------:R-:W4:Y:S01]  /*2a80*/  @!P6 LDC.64 R4, c[0x0][0x3a0] ;  /* 0x0000e800ff04eb82 */ /* 0x000f220000000a00 */
[----:B-1----:R-:W-:-:S07]  /*2a90*/  @P4 IMAD.WIDE R16, R3, 0x4, R16 ;  /* 0x0000000403104825 */ /* 0x002fce00078e0210 */
[----:B------:R-:W1:Y:S01]  /*2aa0*/  @!P3 LDC.64 R18, c[0x0][0x3a0] ;  /* 0x0000e800ff12bb82 */ /* 0x000e620000000a00 */
[----:B0-----:R0:W-:Y:S01]  /*2ab0*/  @P4 STG.E desc[UR8][R16.64], R13 ;  /* 0x0000000d10004986 */ /* 0x0011e2000c101908 */
[----:B------:R-:W-:Y:S01]  /*2ac0*/  ISETP.GE.OR P4, PT, R25, UR7, P0 ;  /* 0x0000000719007c0c */ /* 0x000fe20008786670 */
[----:B---3--:R-:W-:-:S05]  /*2ad0*/  @!P1 IMAD.WIDE R14, R21, 0x4, R14 ;  /* 0x00000004150e9825 */ /* 0x008fca00078e020e */
[----:B------:R-:W3:Y:S01]  /*2ae0*/  @!P2 LDC.64 R2, c[0x0][0x3a0] ;  /* 0x0000e800ff02ab82 */ /* 0x000ee20000000a00 */
[----:B------:R-:W-:Y:S01]  /*2af0*/  ISETP.GE.OR P0, PT, R39, UR7, P0 ;  /* 0x0000000727007c0c */ /* 0x000fe20008706670 */
[----:B------:R5:W-:Y:S01]  /*2b00*/  @!P1 STG.E desc[UR8][R14.64], R12 ;  /* 0x0000000c0e009986 */ /* 0x000be2000c101908 */
[----:B------:R-:W-:Y:S01]  /*2b10*/  IADD3 R24, P1, PT, R0, R99, RZ ;  /* 0x0000006300187210 */ /* 0x000fe20007f3e0ff */
[----:B----4-:R-:W-:-:S04]  /*2b20*/  @!P6 IMAD.WIDE R4, R23, 0x4, R4 ;  /* 0x000000041704e825 */ /* 0x010fc800078e0204 */
[----:B0-----:R-:W0:Y:S01]  /*2b30*/  @!P5 LDC.64 R16, c[0x0][0x3a0] ;  /* 0x0000e800ff10db82 */ /* 0x001e220000000a00 */
[----:B------:R-:W-:Y:S01]  /*2b40*/  LEA.HI.X.SX32 R99, R99, R10, 0x1, P1 ;  /* 0x0000000a63637211 */ /* 0x000fe200008f0eff */
[----:B------:R-:W-:Y:S01]  /*2b50*/  @!P2 IMAD R23, R29, UR6, R0 ;  /* 0x000000061d17ac24 */ /* 0x000fe2000f8e0200 */
[----:B------:R4:W-:Y:S01]  /*2b60*/  @!P6 STG.E desc[UR8][R4.64], R9 ;  /* 0x000000090400e986 */ /* 0x0009e2000c101908 */
[----:B------:R-:W-:-:S04]  /*2b70*/  IADD3 R13, PT, PT, R0, 0x1, RZ ;  /* 0x00000001000d7810 */ /* 0x000fc80007ffe0ff */
[----:B------:R-:W0:Y:S01]  /*2b80*/  @!P4 LDC.64 R20, c[0x0][0x3a0] ;  /* 0x0000e800ff14cb82 */ /* 0x000e220000000a00 */
[----:B------:R-:W-:Y:S01]  /*2b90*/  ISETP.GE.AND P1, PT, R13, UR6, PT ;  /* 0x000000060d007c0c */ /* 0x000fe2000bf26270 */
[--C-:B------:R-:W-:Y:S02]  /*2ba0*/  @!P4 IMAD R13, R25, UR6, R0.reuse ;  /* 0x00000006190dcc24 */ /* 0x100fe4000f8e0200 */
[----:B-----5:R-:W-:Y:S02]  /*2bb0*/  @!P5 IMAD R15, R37, UR6, R0 ;  /* 0x00000006250fdc24 */ /* 0x020fe4000f8e0200 */
[----:B---3--:R-:W-:Y:S01]  /*2bc0*/  @!P2 IMAD.WIDE R22, R23, 0x4, R2 ;  /* 0x000000041716a825 */ /* 0x008fe200078e0202 */
[C---:B--2---:R-:W-:Y:S01]  /*2bd0*/  LEA R2, P6, R24.reuse, UR4, 0x2 ;  /* 0x0000000418027c11 */ /* 0x044fe2000f8c10ff */
[----:B----4-:R-:W2:Y:S02]  /*2be0*/  @!P0 LDC.64 R4, c[0x0][0x3a0] ;  /* 0x0000e800ff048b82 */ /* 0x010ea40000000a00 */
[----:B------:R-:W-:Y:S01]  /*2bf0*/  @!P3 IMAD R3, R27, UR6, R0 ;  /* 0x000000061b03bc24 */ /* 0x000fe2000f8e0200 */
[----:B------:R3:W-:Y:S03]  /*2c00*/  @!P2 STG.E desc[UR8][R22.64], R8 ;  /* 0x000000081600a986 */ /* 0x0007e6000c101908 */
[----:B-1----:R-:W-:Y:S01]  /*2c10*/  @!P3 IMAD.WIDE R18, R3, 0x4, R18 ;  /* 0x000000040312b825 */ /* 0x002fe200078e0212 */
[----:B------:R-:W-:-:S03]  /*2c20*/  LEA.HI.X R3, R24, UR5, R99, 0x2, P6 ;  /* 0x0000000518037c11 */ /* 0x000fc6000b0f1463 */
[----:B------:R-:W-:Y:S01]  /*2c30*/  IMAD R99, R33, UR6, RZ ;  /* 0x0000000621637c24 */ /* 0x000fe2000f8e02ff */
[----:B------:R1:W-:Y:S01]  /*2c40*/  @!P3 STG.E desc[UR8][R18.64], R7 ;  /* 0x000000071200b986 */ /* 0x0003e2000c101908 */
[C---:B------:R-:W-:Y:S01]  /*2c50*/  IADD3 R14, P3, PT, R0.reuse, R101, RZ ;  /* 0x00000065000e7210 */ /* 0x040fe20007f7e0ff */
[----:B0-----:R-:W-:Y:S02]  /*2c60*/  @!P5 IMAD.WIDE R16, R15, 0x4, R16 ;  /* 0x000000040f10d825 */ /* 0x001fe400078e0210 */
[----:B------:R-:W-:Y:S02]  /*2c70*/  IADD3 R9, P2, PT, R0, R99, RZ ;  /* 0x0000006300097210 */ /* 0x000fe40007f5e0ff */
[----:B------:R-:W-:Y:S01]  /*2c80*/  @!P4 IMAD.WIDE R20, R13, 0x4, R20 ;  /* 0x000000040d14c825 */ /* 0x000fe200078e0214 */
[-C--:B------:R-:W-:Y:S02]  /*2c90*/  LEA.HI.X.SX32 R101, R101, R10.reuse, 0x1, P3 ;  /* 0x0000000a65657211 */ /* 0x080fe400018f0eff */
[-C--:B---3--:R-:W-:Y:S01]  /*2ca0*/  LEA.HI.X.SX32 R22, R99, R10.reuse, 0x1, P2 ;  /* 0x0000000a63167211 */ /* 0x088fe200010f0eff */
[----:B------:R-:W-:Y:S01]  /*2cb0*/  IMAD R23, R27, UR6, RZ ;  /* 0x000000061b177c24 */ /* 0x000fe2000f8e02ff */
[----:B------:R-:W-:Y:S01]  /*2cc0*/  LEA R12, P2, R9, UR4, 0x2 ;  /* 0x00000004090c7c11 */ /* 0x000fe2000f8410ff */
[----:B-1----:R-:W-:Y:S01]  /*2cd0*/  IMAD R7, R29, UR6, RZ ;  /* 0x000000061d077c24 */ /* 0x002fe2000f8e02ff */
[----:B------:R-:W-:Y:S01]  /*2ce0*/  LEA R8, P3, R14, UR4, 0x2 ;  /* 0x000000040e087c11 */ /* 0x000fe2000f8610ff */
[----:B------:R-:W-:Y:S01]  /*2cf0*/  IMAD R99, R25, UR6, RZ ;  /* 0x0000000619637c24 */ /* 0x000fe2000f8e02ff */
[----:B------:R-:W-:Y:S01]  /*2d00*/  LEA.HI.X R13, R9, UR5, R22, 0x2, P2 ;  /* 0x00000005090d7c11 */ /* 0x000fe200090f1416 */
[----:B------:R0:W-:Y:S01]  /*2d10*/  @!P4 STG.E desc[UR8][R20.64], R6 ;  /* 0x000000061400c986 */ /* 0x0001e2000c101908 */
[----:B------:R-:W-:Y:S01]  /*2d20*/  IADD3 R15, P2, PT, R0, R7, RZ ;  /* 0x00000007000f7210 */ /* 0x000fe20007f5e0ff */
[----:B------:R-:W-:Y:S01]  /*2d30*/  @!P0 IMAD R19, R39, UR6, R0 ;  /* 0x0000000627138c24 */ /* 0x000fe2000f8e0200 */
[----:B------:R-:W-:Y:S01]  /*2d40*/  LEA.HI.X R9, R14, UR5, R101, 0x2, P3 ;  /* 0x000000050e097c11 */ /* 0x000fe200098f1465 */
[----:B------:R1:W-:Y:S01]  /*2d50*/  @!P5 STG.E desc[UR8][R16.64], R11 ;  /* 0x0000000b1000d986 */ /* 0x0003e2000c101908 */
[----:B------:R-:W-:-:S02]  /*2d60*/  LEA.HI.X.SX32 R18, R7, R10, 0x1, P2 ;  /* 0x0000000a07127211 */ /* 0x000fc400010f0eff */
[----:B------:R-:W-:Y:S02]  /*2d70*/  LEA R14, P2, R15, UR4, 0x2 ;  /* 0x000000040f0e7c11 */ /* 0x000fe4000f8410ff */
[C---:B------:R-:W-:Y:S02]  /*2d80*/  IADD3 R7, P3, PT, R0.reuse, R23, RZ ;  /* 0x0000001700077210 */ /* 0x040fe40007f7e0ff */
[----:B------:R-:W-:Y:S01]  /*2d90*/  IADD3 R22, P4, PT, R0, R99, RZ ;  /* 0x0000006300167210 */ /* 0x000fe20007f9e0ff */
[----:B0-----:R-:W-:Y:S01]  /*2da0*/  IMAD R21, R39, UR6, RZ ;  /* 0x0000000627157c24 */ /* 0x001fe2000f8e02ff */
[----:B------:R-:W-:Y:S01]  /*2db0*/  LEA.HI.X R15, R15, UR5, R18, 0x2, P2 ;  /* 0x000000050f0f7c11 */ /* 0x000fe200090f1412 */
[----:B--2---:R-:W-:Y:S01]  /*2dc0*/  @!P0 IMAD.WIDE R18, R19, 0x4, R4 ;  /* 0x0000000413128825 */ /* 0x004fe200078e0204 */
[-C--:B------:R-:W-:Y:S02]  /*2dd0*/  LEA.HI.X.SX32 R20, R23, R10.reuse, 0x1, P3 ;  /* 0x0000000a17147211 */ /* 0x080fe400018f0eff */
[----:B------:R-:W-:Y:S01]  /*2de0*/  LEA.HI.X.SX32 R99, R99, R10, 0x1, P4 ;  /* 0x0000000a63637211 */ /* 0x000fe200020f0eff */
[----:B-1----:R-:W-:Y:S01]  /*2df0*/  IMAD R11, R37, UR6, RZ ;  /* 0x00000006250b7c24 */ /* 0x002fe2000f8e02ff */
[----:B------:R-:W-:Y:S01]  /*2e00*/  LEA R4, P3, R22, UR4, 0x2 ;  /* 0x0000000416047c11 */ /* 0x000fe2000f8610ff */
[----:B------:R0:W-:Y:S01]  /*2e10*/  @!P0 STG.E desc[UR8][R18.64], R42 ;  /* 0x0000002a12008986 */ /* 0x0001e2000c101908 */
[----:B------:R-:W-:-:S02]  /*2e20*/  LEA R6, P2, R7, UR4, 0x2 ;  /* 0x0000000407067c11 */ /* 0x000fc4000f8410ff */
[----:B------:R-:W-:Y:S02]  /*2e30*/  LEA.HI.X R5, R22, UR5, R99, 0x2, P3 ;  /* 0x0000000516057c11 */ /* 0x000fe400098f1463 */
[----:B------:R-:W-:Y:S02]  /*2e40*/  ISETP.GE.OR P3, PT, R35, UR7, P1 ;  /* 0x0000000723007c0c */ /* 0x000fe40008f66670 */
[----:B------:R-:W-:Y:S02]  /*2e50*/  IADD3 R17, P0, PT, R0, R11, RZ ;  /* 0x0000000b00117210 */ /* 0x000fe40007f1e0ff */
[----:B------:R-:W-:Y:S02]  /*2e60*/  LEA.HI.X R7, R7, UR5, R20, 0x2, P2 ;  /* 0x0000000507077c11 */ /* 0x000fe400090f1414 */
[----:B------:R-:W-:Y:S02]  /*2e70*/  LEA.HI.X.SX32 R22, R11, R10, 0x1, P0 ;  /* 0x0000000a0b167211 */ /* 0x000fe400000f0eff */
[----:B------:R-:W-:-:S02]  /*2e80*/  LEA R16, P2, R17, UR4, 0x2 ;  /* 0x0000000411107c11 */ /* 0x000fc4000f8410ff */
[----:B------:R-:W-:Y:S02]  /*2e90*/  ISETP.GE.OR P5, PT, R33, UR7, P1 ;  /* 0x0000000721007c0c */ /* 0x000fe40008fa6670 */
[----:B------:R-:W-:Y:S01]  /*2ea0*/  ISETP.GE.OR P0, PT, R31, UR7, P1 ;  /* 0x000000071f007c0c */ /* 0x000fe20008f06670 */
[----:B------:R1:W-:Y:S01]  /*2eb0*/  @!P3 STG.E desc[UR8][R2.64+0x4], R43 ;  /* 0x0000042b0200b986 */ /* 0x0003e2000c101908 */
[----:B------:R-:W-:Y:S02]  /*2ec0*/  LEA.HI.X R17, R17, UR5, R22, 0x2, P2 ;  /* 0x0000000511117c11 */ /* 0x000fe400090f1416 */
[----:B------:R-:W-:Y:S02]  /*2ed0*/  ISETP.GE.OR P2, PT, R29, UR7, P1 ;  /* 0x000000071d007c0c */ /* 0x000fe40008f46670 */
[----:B------:R-:W-:Y:S02]  /*2ee0*/  ISETP.GE.OR P3, PT, R27, UR7, P1 ;  /* 0x000000071b007c0c */ /* 0x000fe40008f66670 */
[----:B------:R-:W-:-:S02]  /*2ef0*/  IADD3 R11, PT, PT, R0, 0x2, RZ ;  /* 0x00000002000b7810 */ /* 0x000fc40007ffe0ff */
[----:B------:R-:W-:Y:S01]  /*2f00*/  IADD3 R20, P6, PT, R0, R21, RZ ;  /* 0x0000001500147210 */ /* 0x000fe20007fde0ff */
[----:B------:R1:W-:Y:S01]  /*2f10*/  @!P5 STG.E desc[UR8][R12.64+0x4], R40 ;  /* 0x000004280c00d986 */ /* 0x0003e2000c101908 */
[----:B------:R-:W-:Y:S02]  /*2f20*/  ISETP.GE.AND P4, PT, R11, UR6, PT ;  /* 0x000000060b007c0c */ /* 0x000fe4000bf86270 */
[----:B------:R-:W-:Y:S01]  /*2f30*/  ISETP.GE.OR P5, PT, R37, UR7, P1 ;  /* 0x0000000725007c0c */ /* 0x000fe20008fa6670 */
[----:B------:R1:W-:Y:S01]  /*2f40*/  @!P0 STG.E desc[UR8][R8.64+0x4], R41 ;  /* 0x0000042908008986 */ /* 0x0003e2000c101908 */
[----:B------:R-:W-:Y:S02]  /*2f50*/  ISETP.GE.OR P0, PT, R25, UR7, P1 ;  /* 0x0000000719007c0c */ /* 0x000fe40008f06670 */
[----:B------:R-:W-:Y:S01]  /*2f60*/  ISETP.GE.OR P1, PT, R39, UR7, P1 ;  /* 0x0000000727007c0c */ /* 0x000fe20008f26670 */
[----:B------:R1:W-:Y:S01]  /*2f70*/  @!P2 STG.E desc[UR8][R14.64+0x4], R88 ;  /* 0x000004580e00a986 */ /* 0x0003e2000c101908 */
[----:B------:R-:W-:-:S02]  /*2f80*/  ISETP.GE.OR P2, PT, R35, UR7, P4 ;  /* 0x0000000723007c0c */ /* 0x000fc4000a746670 */
[----:B------:R-:W-:Y:S01]  /*2f90*/  LEA.HI.X.SX32 R21, R21, R10, 0x1, P6 ;  /* 0x0000000a15157211 */ /* 0x000fe200030f0eff */
[----:B------:R1:W-:Y:S01]  /*2fa0*/  @!P3 STG.E desc[UR8][R6.64+0x4], R93 ;  /* 0x0000045d0600b986 */ /* 0x0003e2000c101908 */
[----:B------:R-:W-:Y:S02]  /*2fb0*/  ISETP.GE.OR P3, PT, R33, UR7, P4 ;  /* 0x0000000721007c0c */ /* 0x000fe4000a766670 */
[----:B------:R-:W-:Y:S02]  /*2fc0*/  LEA R10, P6, R20, UR4, 0x2 ;  /* 0x00000004140a7c11 */ /* 0x000fe4000f8c10ff */
[----:B0-----:R-:W-:Y:S01]  /*2fd0*/  IADD3 R18, PT, PT, R0, 0x3, RZ ;  /* 0x0000000300127810 */ /* 0x001fe20007ffe0ff */
[----:B------:R1:W-:Y:S01]  /*2fe0*/  @!P0 STG.E desc[UR8][R4.64+0x4], R90 ;  /* 0x0000045a04008986 */ /* 0x0003e2000c101908 */
[----:B------:R-:W-:Y:S02]  /*2ff0*/  LEA.HI.X R11, R20, UR5, R21, 0x2, P6 ;  /* 0x00000005140b7c11 */ /* 0x000fe4000b0f1415 */
[----:B------:R-:W-:Y:S01]  /*3000*/  ISETP.GE.OR P0, PT, R31, UR7, P4 ;  /* 0x000000071f007c0c */ /* 0x000fe2000a706670 */
[----:B------:R1:W-:Y:S01]  /*3010*/  @!P5 STG.E desc[UR8][R16.64+0x4], R97 ;  /* 0x000004611000d986 */ /* 0x0003e2000c101908 */
[----:B------:R-:W-:-:S02]  /*3020*/  ISETP.GE.OR P6, PT, R29, UR7, P4 ;  /* 0x000000071d007c0c */ /* 0x000fc4000a7c6670 */
[----:B------:R-:W-:Y:S01]  /*3030*/  ISETP.GE.OR P5, PT, R25, UR7, P4 ;  /* 0x0000000719007c0c */ /* 0x000fe2000a7a6670 */
[----:B------:R1:W-:Y:S01]  /*3040*/  @!P1 STG.E desc[UR8][R10.64+0x4], R50 ;  /* 0x000004320a009986 */ /* 0x0003e2000c101908 */
[----:B------:R-:W-:Y:S02]  /*3050*/  ISETP.GE.AND P1, PT, R18, UR6, PT ;  /* 0x0000000612007c0c */ /* 0x000fe4000bf26270 */
[----:B------:R-:W-:Y:S01]  /*3060*/  IADD3 R18, PT, PT, R0, 0x4, RZ ;  /* 0x0000000400127810 */ /* 0x000fe20007ffe0ff */
[----:B------:R1:W-:Y:S01]  /*3070*/  @!P2 STG.E desc[UR8][R2.64+0x8], R51 ;  /* 0x000008330200a986 */ /* 0x0003e2000c101908 */
[----:B------:R-:W-:-:S03]  /*3080*/  ISETP.GE.OR P2, PT, R27, UR7, P4 ;  /* 0x000000071b007c0c */ /* 0x000fc6000a746670 */
[----:B------:R1:W-:Y:S01]  /*3090*/  @!P3 STG.E desc[UR8][R12.64+0x8], R48 ;  /* 0x000008300c00b986 */ /* 0x0003e2000c101908 */
[----:B------:R-:W-:Y:S02]  /*30a0*/  ISETP.GE.OR P3, PT, R37, UR7, P4 ;  /* 0x0000000725007c0c */ /* 0x000fe4000a766670 */
[----:B------:R-:W-:Y:S01]  /*30b0*/  ISETP.GE.OR P4, PT, R39, UR7, P4 ;  /* 0x0000000727007c0c */ /* 0x000fe2000a786670 */
[----:B------:R1:W-:Y:S01]  /*30c0*/  @!P0 STG.E desc[UR8][R8.64+0x8], R49 ;  /* 0x0000083108008986 */ /* 0x0003e2000c101908 */
[----:B------:R-:W-:-:S03]  /*30d0*/  ISETP.GE.OR P0, PT, R35, UR7, P1 ;  /* 0x0000000723007c0c */ /* 0x000fc60008f06670 */
        /* <DEDUP_REMOVED lines=11> */
[----:B------:R-:W-:Y:S02]  /*3190*/  ISETP.GE.AND P0, PT, R18, UR6, PT ;  /* 0x0000000612007c0c */ /* 0x000fe4000bf06270 */
[----:B------:R-:W-:Y:S01]  /*31a0*/  IADD3 R18, PT, PT, R0, 0x5, RZ ;  /* 0x0000000500127810 */ /* 0x000fe20007ffe0ff */
        /* <DEDUP_REMOVED lines=15> */
[C---:B------:R-:W-:Y:S01]  /*32a0*/  IADD3 R18, PT, PT, R0.reuse, 0x6, RZ ;  /* 0x0000000600127810 */ /* 0x040fe20007ffe0ff */
[----:B------:R1:W-:Y:S01]  /*32b0*/  @!P2 STG.E desc[UR8][R2.64+0x10], R69 ;  /* 0x000010450200a986 */ /* 0x0003e2000c101908 */
[----:B------:R-:W-:Y:S02]  /*32c0*/  ISETP.GE.OR P2, PT, R25, UR7, P0 ;  /* 0x0000000719007c0c */ /* 0x000fe40008746670 */
        /* <DEDUP_REMOVED lines=13> */
[----:B------:R-:W-:-:S03]  /*33a0*/  ISETP.GE.AND P3, PT, R18, UR6, PT ;  /* 0x0000000612007c0c */ /* 0x000fc6000bf66270 */
[----:B------:R1:W-:Y:S01]  /*33b0*/  @!P0 STG.E desc[UR8][R10.64+0x10], R70 ;  /* 0x000010460a008986 */ /* 0x0003e2000c101908 */
[----:B------:R-:W-:-:S03]  /*33c0*/  ISETP.GE.OR P0, PT, R27, UR7, P1 ;  /* 0x000000071b007c0c */ /* 0x000fc60008f06670 */
        /* <DEDUP_REMOVED lines=37> */
[----:B------:R1:W-:Y:S04]  /*3620*/  @!P5 STG.E desc[UR8][R12.64+0x1c], R80 ;  /* 0x00001c500c00d986 */ /* 0x0003e8000c101908 */
[----:B------:R1:W-:Y:S04]  /*3630*/  @!P1 STG.E desc[UR8][R8.64+0x1c], R91 ;  /* 0x00001c5b08009986 */ /* 0x0003e8000c101908 */
[----:B------:R1:W-:Y:S04]  /*3640*/  @!P6 STG.E desc[UR8][R14.64+0x1c], R86 ;  /* 0x00001c560e00e986 */ /* 0x0003e8000c101908 */
[----:B------:R1:W-:Y:S04]  /*3650*/  @!P2 STG.E desc[UR8][R6.64+0x1c], R87 ;  /* 0x00001c570600a986 */ /* 0x0003e8000c101908 */
[----:B------:R1:W-:Y:S04]  /*3660*/  @!P3 STG.E desc[UR8][R4.64+0x1c], R82 ;  /* 0x00001c520400b986 */ /* 0x0003e8000c101908 */
[----:B------:R1:W-:Y:S01]  /*3670*/  @!P0 STG.E desc[UR8][R16.64+0x1c], R89 ;  /* 0x00001c5910008986 */ /* 0x0003e2000c101908 */
[----:B------:R-:W-:Y:S05]  /*3680*/  @P4 EXIT ;  /* 0x000000000000494d */ /* 0x000fea0003800000 */
[----:B------:R-:W-:Y:S01]  /*3690*/  STG.E desc[UR8][R10.64+0x1c], R84 ;  /* 0x00001c540a007986 */ /* 0x000fe2000c101908 */
[----:B------:R-:W-:Y:S05]  /*36a0*/  EXIT ;  /* 0x000000000000794d */ /* 0x000fea0003800000 */
.L_x_2:
[----:B------:R-:W-:-:S00]  /*36b0*/  BRA `(.L_x_2) ;  /* 0xfffffffc00fc7947 */ /* 0x000fc0000383ffff */
[----:B------:R-:W-:-:S00]  /*36c0*/  NOP ;  /* 0x0000000000007918 */ /* 0x000fc00000000000 */
        /* <DEDUP_REMOVED lines=11> */
.L_x_3:


//--------------------- .nv.shared._Z6kerneliiiPfS_S_ --------------------------
	.section	.nv.shared._Z6kerneliiiPfS_S_,"aw",@nobits
	.sectionflags	@""
	.align	4
.nv.shared._Z6kerneliiiPfS_S_:
	.zero		5120


//--------------------- .nv.shared.reserved.0     --------------------------
	.section	.nv.shared.reserved.0,"aw",@nobits
	.weak		__nv_reservedSMEM_offset_0_alias
	.size		__nv_reservedSMEM_offset_0_alias, 0, 64
	.other		__nv_reservedSMEM_offset_0_alias,@"STO_CUDA_RESERVED_SHARED STV_DEFAULT"
__nv_reservedSMEM_offset_0_alias:
	.zero		0
	.zero		64


//--------------------- .nv.constant0._Z6kerneliiiPfS_S_ --------------------------
	.section	.nv.constant0._Z6kerneliiiPfS_S_,"a",@progbits
	.sectionflags	@""
	.align	4
.nv.constant0._Z6kerneliiiPfS_S_:
	.zero		936


//--------------------- SYMBOLS --------------------------

	.type		.nv.reservedSmem.offset0,@object
	.size		.nv.reservedSmem.offset0,0x4
	.type		.nv.reservedSmem.cap,@object
	.size		.nv.reservedSmem.cap,0x4
